	.target	sm_100a

	.elftype	@"ET_EXEC"


//--------------------- .note.nv.tkinfo           --------------------------
	.section	.note.nv.tkinfo,"",@"SHT_NOTE"
	.sectionflags	@"SHF_NOTE_NV_TKINFO"
	.tkinfo
        /*0018*/ 	.word	0x00000002
        /*0030*/ 	.string	""
        /*0030*/ 	.string	"ptxas"
        /*0030*/ 	.string	"Cuda compilation tools, release 13.0, V13.0.88"
        /*0030*/ 	.string	"Build cuda_13.0.r13.0/compiler.36424714_0"
        /*0030*/ 	.string	"-arch sm_100a -m 64 "



//--------------------- .note.nv.cuinfo           --------------------------
	.section	.note.nv.cuinfo,"",@"SHT_NOTE"
	.sectionflags	@"SHF_NOTE_NV_CUINFO"
        /*0018*/ 	.short	0x0002
        /*001a*/ 	.short	0x0064
        /*001c*/ 	.short	0x0082
	.zero		2


//--------------------- .nv.info                  --------------------------
	.section	.nv.info,"",@"SHT_CUDA_INFO"
	.align	4


	//----- nvinfo : EIATTR_REGCOUNT
	.align		4
        /*0000*/ 	.byte	0x04, 0x2f
        /*0002*/ 	.short	(.L_19 - .L_18)
	.align		4
.L_18:
        /*0004*/ 	.word	index@(_ZN7cutlass13device_kernelINS_4gemm6kernel13GemmUniversalIN4cute5tupleIJiiiiEEENS1_10collective13CollectiveMmaINS1_35MainloopSm100TmaUmmaWarpSpecializedILi5ELi2ELi4ENS5_IJNS4_1CILi2EEESB_NSA_ILi1EEEEEEEENS5_IJNSA_ILi64EEESF_NSA_ILi32EEEEEENS_6half_tENS5_IJlSC_lEEESI_SJ_NS4_8TiledMMAINS4_8MMA_AtomIJNS4_20SM100_MMA_F16BF16_SSISI_SI_fLi64ELi64ELNS4_4UMMA5MajorE0ELSO_0ELNSN_7ScaleInE0ELSP_0EEEEEENS4_6LayoutINS5_IJSC_SC_SC_EEENS5_IJNSA_ILi0EEESU_SU_EEEEENS5_IJNS4_10UnderscoreESX_SX_EEEEENS4_23SM90_TMA_LOAD_MULTICASTENS4_14ComposedLayoutINS4_7SwizzleILi2ELi4ELi3EEENS4_18smem_ptr_flag_bitsILi16EEENSS_INS5_IJNSA_ILi8EEESG_EEENS5_IJSG_SC_EEEEEEEvNS4_8identityES10_S1A_vS1B_EENS_8epilogue10collective18CollectiveEpilogueINS1D_23Sm100TmaWarpSpecializedILi3ELi2ELi16ELb1ELb0EEEJSH_NS5_IJNSS_ISF_SC_EENSS_ISG_SC_EEEEESI_SJ_SI_SJ_NS1D_6fusion15FusionCallbacksIS1H_NS1L_17LinearCombinationISI_fSI_fLNS_15FloatRoundStyleE2EEESH_S1K_JEEENS4_5SM1004TMEM4LOAD26SM100_TMEM_LOAD_16dp256b4xENS4_13SM90_TMA_LOADES1A_NS4_17SM75_U32x4_LDSM_NENS4_14SM90_TMA_STOREES1A_NS4_17SM90_U32x4_STSM_NENS4_39AutoVectorizingCopyWithAssumedAlignmentILi128EEEEEEvvEEEEvNT_6ParamsE)
        /*0008*/ 	.word	0x00000045


	//----- nvinfo : EIATTR_FRAME_SIZE
	.align		4
.L_19:
        /*000c*/ 	.byte	0x04, 0x11
        /*000e*/ 	.short	(.L_21 - .L_20)
	.align		4
.L_20:
        /*0010*/ 	.word	index@($__internal_2_$__cuda_sm10x_tcgen05_guardrail_trap_unallocated_columns_being_dealloced)
        /*0014*/ 	.word	0x00000000


	//----- nvinfo : EIATTR_FRAME_SIZE
	.align		4
.L_21:
        /*0018*/ 	.byte	0x04, 0x11
        /*001a*/ 	.short	(.L_23 - .L_22)
	.align		4
.L_22:
        /*001c*/ 	.word	index@($__internal_1_$__cuda_sm10x_tcgen05_guardrail_trap_phase_invalid_during_alloc)
        /*0020*/ 	.word	0x00000000


	//----- nvinfo : EIATTR_FRAME_SIZE
	.align		4
.L_23:
        /*0024*/ 	.byte	0x04, 0x11
        /*0026*/ 	.short	(.L_25 - .L_24)
	.align		4
.L_24:
        /*0028*/ 	.word	index@($__internal_0_$__cuda_sm10x_tcgen05_guardrail_trap_col_being_dealloced_not_returned_by_alloc)
        /*002c*/ 	.word	0x00000000


	//----- nvinfo : EIATTR_FRAME_SIZE
	.align		4
.L_25:
        /*0030*/ 	.byte	0x04, 0x11
        /*0032*/ 	.short	(.L_27 - .L_26)
	.align		4
.L_26:
        /*0034*/ 	.word	index@(_ZN7cutlass13device_kernelINS_4gemm6kernel13GemmUniversalIN4cute5tupleIJiiiiEEENS1_10collective13CollectiveMmaINS1_35MainloopSm100TmaUmmaWarpSpecializedILi5ELi2ELi4ENS5_IJNS4_1CILi2EEESB_NSA_ILi1EEEEEEEENS5_IJNSA_ILi64EEESF_NSA_ILi32EEEEEENS_6half_tENS5_IJlSC_lEEESI_SJ_NS4_8TiledMMAINS4_8MMA_AtomIJNS4_20SM100_MMA_F16BF16_SSISI_SI_fLi64ELi64ELNS4_4UMMA5MajorE0ELSO_0ELNSN_7ScaleInE0ELSP_0EEEEEENS4_6LayoutINS5_IJSC_SC_SC_EEENS5_IJNSA_ILi0EEESU_SU_EEEEENS5_IJNS4_10UnderscoreESX_SX_EEEEENS4_23SM90_TMA_LOAD_MULTICASTENS4_14ComposedLayoutINS4_7SwizzleILi2ELi4ELi3EEENS4_18smem_ptr_flag_bitsILi16EEENSS_INS5_IJNSA_ILi8EEESG_EEENS5_IJSG_SC_EEEEEEEvNS4_8identityES10_S1A_vS1B_EENS_8epilogue10collective18CollectiveEpilogueINS1D_23Sm100TmaWarpSpecializedILi3ELi2ELi16ELb1ELb0EEEJSH_NS5_IJNSS_ISF_SC_EENSS_ISG_SC_EEEEESI_SJ_SI_SJ_NS1D_6fusion15FusionCallbacksIS1H_NS1L_17LinearCombinationISI_fSI_fLNS_15FloatRoundStyleE2EEESH_S1K_JEEENS4_5SM1004TMEM4LOAD26SM100_TMEM_LOAD_16dp256b4xENS4_13SM90_TMA_LOADES1A_NS4_17SM75_U32x4_LDSM_NENS4_14SM90_TMA_STOREES1A_NS4_17SM90_U32x4_STSM_NENS4_39AutoVectorizingCopyWithAssumedAlignmentILi128EEEEEEvvEEEEvNT_6ParamsE)
        /*0038*/ 	.word	0x00000000


	//----- nvinfo : EIATTR_MIN_STACK_SIZE
	.align		4
.L_27:
        /*003c*/ 	.byte	0x04, 0x12
        /*003e*/ 	.short	(.L_29 - .L_28)
	.align		4
.L_28:
        /*0040*/ 	.word	index@(_ZN7cutlass13device_kernelINS_4gemm6kernel13GemmUniversalIN4cute5tupleIJiiiiEEENS1_10collective13CollectiveMmaINS1_35MainloopSm100TmaUmmaWarpSpecializedILi5ELi2ELi4ENS5_IJNS4_1CILi2EEESB_NSA_ILi1EEEEEEEENS5_IJNSA_ILi64EEESF_NSA_ILi32EEEEEENS_6half_tENS5_IJlSC_lEEESI_SJ_NS4_8TiledMMAINS4_8MMA_AtomIJNS4_20SM100_MMA_F16BF16_SSISI_SI_fLi64ELi64ELNS4_4UMMA5MajorE0ELSO_0ELNSN_7ScaleInE0ELSP_0EEEEEENS4_6LayoutINS5_IJSC_SC_SC_EEENS5_IJNSA_ILi0EEESU_SU_EEEEENS5_IJNS4_10UnderscoreESX_SX_EEEEENS4_23SM90_TMA_LOAD_MULTICASTENS4_14ComposedLayoutINS4_7SwizzleILi2ELi4ELi3EEENS4_18smem_ptr_flag_bitsILi16EEENSS_INS5_IJNSA_ILi8EEESG_EEENS5_IJSG_SC_EEEEEEEvNS4_8identityES10_S1A_vS1B_EENS_8epilogue10collective18CollectiveEpilogueINS1D_23Sm100TmaWarpSpecializedILi3ELi2ELi16ELb1ELb0EEEJSH_NS5_IJNSS_ISF_SC_EENSS_ISG_SC_EEEEESI_SJ_SI_SJ_NS1D_6fusion15FusionCallbacksIS1H_NS1L_17LinearCombinationISI_fSI_fLNS_15FloatRoundStyleE2EEESH_S1K_JEEENS4_5SM1004TMEM4LOAD26SM100_TMEM_LOAD_16dp256b4xENS4_13SM90_TMA_LOADES1A_NS4_17SM75_U32x4_LDSM_NENS4_14SM90_TMA_STOREES1A_NS4_17SM90_U32x4_STSM_NENS4_39AutoVectorizingCopyWithAssumedAlignmentILi128EEEEEEvvEEEEvNT_6ParamsE)
        /*0044*/ 	.word	0x00000000
.L_29:


//--------------------- .nv.compat                --------------------------
	.section	.nv.compat,"",@"SHT_CUDA_COMPAT_INFO"
	.align	4
        /*0000*/ 	.byte	0x02, 0x09, 0x01, 0x00, 0x02, 0x02, 0x02, 0x00, 0x02, 0x05, 0x05, 0x00, 0x03, 0x07, 0x01, 0x01
        /*0010*/ 	.byte	0x02, 0x03, 0x01, 0x00, 0x02, 0x06, 0x01, 0x00, 0x04, 0x0b, 0x08, 0x00, 0x09, 0x00, 0x00, 0x00
        /*0020*/ 	.byte	0x00, 0x00, 0x00, 0x00


//--------------------- .nv.info._ZN7cutlass13device_kernelINS_4gemm6kernel13GemmUniversalIN4cute5tupleIJiiiiEEENS1_10collective13CollectiveMmaINS1_35MainloopSm100TmaUmmaWarpSpecializedILi5ELi2ELi4ENS5_IJNS4_1CILi2EEESB_NSA_ILi1EEEEEEEENS5_IJNSA_ILi64EEESF_NSA_ILi32EEEEEENS_6half_tENS5_IJlSC_lEEESI_SJ_NS4_8TiledMMAINS4_8MMA_AtomIJNS4_20SM100_MMA_F16BF16_SSISI_SI_fLi64ELi64ELNS4_4UMMA5MajorE0ELSO_0ELNSN_7ScaleInE0ELSP_0EEEEEENS4_6LayoutINS5_IJSC_SC_SC_EEENS5_IJNSA_ILi0EEESU_SU_EEEEENS5_IJNS4_10UnderscoreESX_SX_EEEEENS4_23SM90_TMA_LOAD_MULTICASTENS4_14ComposedLayoutINS4_7SwizzleILi2ELi4ELi3EEENS4_18smem_ptr_flag_bitsILi16EEENSS_INS5_IJNSA_ILi8EEESG_EEENS5_IJSG_SC_EEEEEEEvNS4_8identityES10_S1A_vS1B_EENS_8epilogue10collective18CollectiveEpilogueINS1D_23Sm100TmaWarpSpecializedILi3ELi2ELi16ELb1ELb0EEEJSH_NS5_IJNSS_ISF_SC_EENSS_ISG_SC_EEEEESI_SJ_SI_SJ_NS1D_6fusion15FusionCallbacksIS1H_NS1L_17LinearCombinationISI_fSI_fLNS_15FloatRoundStyleE2EEESH_S1K_JEEENS4_5SM1004TMEM4LOAD26SM100_TMEM_LOAD_16dp256b4xENS4_13SM90_TMA_LOADES1A_NS4_17SM75_U32x4_LDSM_NENS4_14SM90_TMA_STOREES1A_NS4_17SM90_U32x4_STSM_NENS4_39AutoVectorizingCopyWithAssumedAlignmentILi128EEEEEEvvEEEEvNT_6ParamsE --------------------------
	.section	.nv.info._ZN7cutlass13device_kernelINS_4gemm6kernel13GemmUniversalIN4cute5tupleIJiiiiEEENS1_10collective13CollectiveMmaINS1_35MainloopSm100TmaUmmaWarpSpecializedILi5ELi2ELi4ENS5_IJNS4_1CILi2EEESB_NSA_ILi1EEEEEEEENS5_IJNSA_ILi64EEESF_NSA_ILi32EEEEEENS_6half_tENS5_IJlSC_lEEESI_SJ_NS4_8TiledMMAINS4_8MMA_AtomIJNS4_20SM100_MMA_F16BF16_SSISI_SI_fLi64ELi64ELNS4_4UMMA5MajorE0ELSO_0ELNSN_7ScaleInE0ELSP_0EEEEEENS4_6LayoutINS5_IJSC_SC_SC_EEENS5_IJNSA_ILi0EEESU_SU_EEEEENS5_IJNS4_10UnderscoreESX_SX_EEEEENS4_23SM90_TMA_LOAD_MULTICASTENS4_14ComposedLayoutINS4_7SwizzleILi2ELi4ELi3EEENS4_18smem_ptr_flag_bitsILi16EEENSS_INS5_IJNSA_ILi8EEESG_EEENS5_IJSG_SC_EEEEEEEvNS4_8identityES10_S1A_vS1B_EENS_8epilogue10collective18CollectiveEpilogueINS1D_23Sm100TmaWarpSpecializedILi3ELi2ELi16ELb1ELb0EEEJSH_NS5_IJNSS_ISF_SC_EENSS_ISG_SC_EEEEESI_SJ_SI_SJ_NS1D_6fusion15FusionCallbacksIS1H_NS1L_17LinearCombinationISI_fSI_fLNS_15FloatRoundStyleE2EEESH_S1K_JEEENS4_5SM1004TMEM4LOAD26SM100_TMEM_LOAD_16dp256b4xENS4_13SM90_TMA_LOADES1A_NS4_17SM75_U32x4_LDSM_NENS4_14SM90_TMA_STOREES1A_NS4_17SM90_U32x4_STSM_NENS4_39AutoVectorizingCopyWithAssumedAlignmentILi128EEEEEEvvEEEEvNT_6ParamsE,"",@"SHT_CUDA_INFO"
	.sectionflags	@""
	.align	4


	//----- nvinfo : EIATTR_CUDA_API_VERSION
	.align		4
        /*0000*/ 	.byte	0x04, 0x37
        /*0002*/ 	.short	(.L_31 - .L_30)
.L_30:
        /*0004*/ 	.word	0x00000082


	//----- nvinfo : EIATTR_KPARAM_INFO
	.align		4
.L_31:
        /*0008*/ 	.byte	0x04, 0x17
        /*000a*/ 	.short	(.L_33 - .L_32)
.L_32:
        /*000c*/ 	.word	0x00000000
        /*0010*/ 	.short	0x0000
        /*0012*/ 	.short	0x0000
        /*0014*/ 	.byte	0x00, 0xf0, 0x01, 0x20


	//----- nvinfo : EIATTR_AT_ENTRY_FRAGMENTS
	.align		4
.L_33:
        /*0018*/ 	.byte	0x04, 0x4f
        /*001a*/ 	.short	(.L_35 - .L_34)


	//   ....[0]....
.L_34:
        /*001c*/ 	.word	0x00000006


	//----- nvinfo : EIATTR_RESERVED_SMEM_USED
	.align		4
.L_35:
        /*0020*/ 	.byte	0x01, 0x41
	.zero		2


	//----- nvinfo : EIATTR_SPARSE_MMA_MASK
	.align		4
        /*0024*/ 	.byte	0x03, 0x50
        /*0026*/ 	.short	0x0000


	//----- nvinfo : EIATTR_TCGEN05_1CTA_USED
	.align		4
        /*0028*/ 	.byte	0x01, 0x51
	.zero		2


	//----- nvinfo : EIATTR_MAXREG_COUNT
	.align		4
        /*002c*/ 	.byte	0x03, 0x1b
        /*002e*/ 	.short	0x00ff


	//----- nvinfo : EIATTR_NUM_BARRIERS
	.align		4
        /*0030*/ 	.byte	0x02, 0x4c
        /*0032*/ 	.byte	0x07
	.zero		1


	//----- nvinfo : EIATTR_EXTERNS
	.align		4
        /*0034*/ 	.byte	0x04, 0x0f
        /*0036*/ 	.short	(.L_37 - .L_36)


	//   ....[0]....
	.align		4
.L_36:
        /*0038*/ 	.word	index@(__assertfail)


	//----- nvinfo : EIATTR_MERCURY_ISA_VERSION
	.align		4
.L_37:
        /*003c*/ 	.byte	0x03, 0x5f
        /*003e*/ 	.short	0x0101


	//----- nvinfo : EIATTR_INT_WARP_WIDE_INSTR_OFFSETS
	.align		4
        /*0040*/ 	.byte	0x04, 0x31
        /*0042*/ 	.short	(.L_39 - .L_38)


	//   ....[0]....
.L_38:
        /*0044*/ 	.word	0x00003e80


	//   ....[1]....
        /*0048*/ 	.word	0x00003eb0


	//   ....[2]....
        /*004c*/ 	.word	0x00003ed0


	//   ....[3]....
        /*0050*/ 	.word	0x00004aa0


	//   ....[4]....
        /*0054*/ 	.word	0x00004b20


	//   ....[5]....
        /*0058*/ 	.word	0x00004c20


	//   ....[6]....
        /*005c*/ 	.word	0x00004d30


	//----- nvinfo : EIATTR_COOP_GROUP_MASK_REGIDS
	.align		4
.L_39:
        /*0060*/ 	.byte	0x04, 0x29
        /*0062*/ 	.short	(.L_41 - .L_40)


	//   ....[0]....
.L_40:
        /*0064*/ 	.word	0xffffffff


	//   ....[1]....
        /*0068*/ 	.word	0xffffffff


	//   ....[2]....
        /*006c*/ 	.word	0xffffffff


	//   ....[3]....
        /*0070*/ 	.word	0xffffffff


	//   ....[4]....
        /*0074*/ 	.word	0xffffffff


	//   ....[5]....
        /*0078*/ 	.word	0xffffffff


	//   ....[6]....
        /*007c*/ 	.word	0xffffffff


	//   ....[7]....
        /*0080*/ 	.word	0xffffffff


	//   ....[8]....
        /*0084*/ 	.word	0xffffffff


	//   ....[9]....
        /*0088*/ 	.word	0xffffffff


	//   ....[10]....
        /*008c*/ 	.word	0xffffffff


	//   ....[11]....
        /*0090*/ 	.word	0xffffffff


	//   ....[12]....
        /*0094*/ 	.word	0xffffffff


	//   ....[13]....
        /*0098*/ 	.word	0xffffffff


	//----- nvinfo : EIATTR_COOP_GROUP_INSTR_OFFSETS
	.align		4
.L_41:
        /*009c*/ 	.byte	0x04, 0x28
        /*009e*/ 	.short	(.L_43 - .L_42)


	//   ....[0]....
.L_42:
        /*00a0*/ 	.word	0x00000080


	//   ....[1]....
        /*00a4*/ 	.word	0x000004f0


	//   ....[2]....
        /*00a8*/ 	.word	0x000006c0


	//   ....[3]....
        /*00ac*/ 	.word	0x00000840


	//   ....[4]....
        /*00b0*/ 	.word	0x00000940


	//   ....[5]....
        /*00b4*/ 	.word	0x00000ab0


	//   ....[6]....
        /*00b8*/ 	.word	0x00000c50


	//   ....[7]....
        /*00bc*/ 	.word	0x00000e00


	//   ....[8]....
        /*00c0*/ 	.word	0x00002200


	//   ....[9]....
        /*00c4*/ 	.word	0x00003150


	//   ....[10]....
        /*00c8*/ 	.word	0x00003360


	//   ....[11]....
        /*00cc*/ 	.word	0x00003390


	//   ....[12]....
        /*00d0*/ 	.word	0x00003d60


	//   ....[13]....
        /*00d4*/ 	.word	0x00003f90


	//----- nvinfo : EIATTR_VRC_CTA_INIT_COUNT
	.align		4
.L_43:
        /*00d8*/ 	.byte	0x02, 0x4a
        /*00da*/ 	.byte	0x80
	.zero		1


	//----- nvinfo : EIATTR_SYSCALL_OFFSETS
	.align		4
        /*00dc*/ 	.byte	0x04, 0x46
        /*00de*/ 	.short	(.L_45 - .L_44)


	//   ....[0]....
.L_44:
        /*00e0*/ 	.word	0x00005a30


	//   ....[1]....
        /*00e4*/ 	.word	0x00005b20


	//   ....[2]....
        /*00e8*/ 	.word	0x00006360


	//   ....[3]....
        /*00ec*/ 	.word	0x00006cb0


	//----- nvinfo : EIATTR_MBARRIER_INSTR_OFFSETS
	.align		4
.L_45:
        /*00f0*/ 	.byte	0x04, 0x39
        /*00f2*/ 	.short	(.L_47 - .L_46)


	//   ....[0]....
.L_46:
        /*00f4*/ 	.word	0x00000610
        /*00f8*/ 	.word	0x000000ff
        /*00fc*/ 	.word	0x00000000
        /*0100*/ 	.short	0x0100
        /*0102*/ 	.byte	0x04
	.zero		1


	//   ....[1]....
        /*0104*/ 	.word	0x00000620
        /*0108*/ 	.word	0x000000ff
        /*010c*/ 	.word	0x00000028
        /*0110*/ 	.short	0x0100
        /*0112*/ 	.byte	0x04
	.zero		1


	//   ....[2]....
        /*0114*/ 	.word	0x00000630
        /*0118*/ 	.word	0x000000ff
        /*011c*/ 	.word	0x00000008
        /*0120*/ 	.short	0x0100
        /*0122*/ 	.byte	0x04
	.zero		1


	//   ....[3]....
        /*0124*/ 	.word	0x00000640
        /*0128*/ 	.word	0x000000ff
        /*012c*/ 	.word	0x00000030
        /*0130*/ 	.short	0x0100
        /*0132*/ 	.byte	0x04
	.zero		1


	//   ....[4]....
        /*0134*/ 	.word	0x00000650
        /*0138*/ 	.word	0x000000ff
        /*013c*/ 	.word	0x00000010
        /*0140*/ 	.short	0x0100
        /*0142*/ 	.byte	0x04
	.zero		1


	//   ....[5]....
        /*0144*/ 	.word	0x00000660
        /*0148*/ 	.word	0x000000ff
        /*014c*/ 	.word	0x00000038
        /*0150*/ 	.short	0x0100
        /*0152*/ 	.byte	0x04
	.zero		1


	//   ....[6]....
        /*0154*/ 	.word	0x00000670
        /*0158*/ 	.word	0x000000ff
        /*015c*/ 	.word	0x00000018
        /*0160*/ 	.short	0x0100
        /*0162*/ 	.byte	0x04
	.zero		1


	//   ....[7]....
        /*0164*/ 	.word	0x00000680
        /*0168*/ 	.word	0x000000ff
        /*016c*/ 	.word	0x00000040
        /*0170*/ 	.short	0x0100
        /*0172*/ 	.byte	0x04
	.zero		1


	//   ....[8]....
        /*0174*/ 	.word	0x00000690
        /*0178*/ 	.word	0x000000ff
        /*017c*/ 	.word	0x00000020
        /*0180*/ 	.short	0x0100
        /*0182*/ 	.byte	0x04
	.zero		1


	//   ....[9]....
        /*0184*/ 	.word	0x000006a0
        /*0188*/ 	.word	0x000000ff
        /*018c*/ 	.word	0x00000048
        /*0190*/ 	.short	0x0100
        /*0192*/ 	.byte	0x04
	.zero		1


	//   ....[10]....
        /*0194*/ 	.word	0x000007d0
        /*0198*/ 	.word	0x000000ff
        /*019c*/ 	.word	0x00000050
        /*01a0*/ 	.short	0x0100
        /*01a2*/ 	.byte	0x04
	.zero		1


	//   ....[11]....
        /*01a4*/ 	.word	0x000007e0
        /*01a8*/ 	.word	0x000000ff
        /*01ac*/ 	.word	0x00000068
        /*01b0*/ 	.short	0x0100
        /*01b2*/ 	.byte	0x04
	.zero		1


	//   ....[12]....
        /*01b4*/ 	.word	0x000007f0
        /*01b8*/ 	.word	0x000000ff
        /*01bc*/ 	.word	0x00000058
        /*01c0*/ 	.short	0x0100
        /*01c2*/ 	.byte	0x04
	.zero		1


	//   ....[13]....
        /*01c4*/ 	.word	0x00000800
        /*01c8*/ 	.word	0x000000ff
        /*01cc*/ 	.word	0x00000070
        /*01d0*/ 	.short	0x0100
        /*01d2*/ 	.byte	0x04
	.zero		1


	//   ....[14]....
        /*01d4*/ 	.word	0x00000810
        /*01d8*/ 	.word	0x000000ff
        /*01dc*/ 	.word	0x00000060
        /*01e0*/ 	.short	0x0100
        /*01e2*/ 	.byte	0x04
	.zero		1


	//   ....[15]....
        /*01e4*/ 	.word	0x00000820
        /*01e8*/ 	.word	0x000000ff
        /*01ec*/ 	.word	0x00000078
        /*01f0*/ 	.short	0x0100
        /*01f2*/ 	.byte	0x04
	.zero		1


	//   ....[16]....
        /*01f4*/ 	.word	0x00000910
        /*01f8*/ 	.word	0x000000ff
        /*01fc*/ 	.word	0x00000080
        /*0200*/ 	.short	0x0100
        /*0202*/ 	.byte	0x06
	.zero		1


	//   ....[17]....
        /*0204*/ 	.word	0x00000920
        /*0208*/ 	.word	0x000000ff
        /*020c*/ 	.word	0x00000088
        /*0210*/ 	.short	0x0100
        /*0212*/ 	.byte	0x06
	.zero		1


	//   ....[18]....
        /*0214*/ 	.word	0x00000a60
        /*0218*/ 	.word	0x000000ff
        /*021c*/ 	.word	0x00000090
        /*0220*/ 	.short	0x0100
        /*0222*/ 	.byte	0x06
	.zero		1


	//   ....[19]....
        /*0224*/ 	.word	0x00000a70
        /*0228*/ 	.word	0x000000ff
        /*022c*/ 	.word	0x000000a0
        /*0230*/ 	.short	0x0100
        /*0232*/ 	.byte	0x06
	.zero		1


	//   ....[20]....
        /*0234*/ 	.word	0x00000a80
        /*0238*/ 	.word	0x000000ff
        /*023c*/ 	.word	0x00000098
        /*0240*/ 	.short	0x0100
        /*0242*/ 	.byte	0x06
	.zero		1


	//   ....[21]....
        /*0244*/ 	.word	0x00000a90
        /*0248*/ 	.word	0x000000ff
        /*024c*/ 	.word	0x000000a8
        /*0250*/ 	.short	0x0100
        /*0252*/ 	.byte	0x06
	.zero		1


	//   ....[22]....
        /*0254*/ 	.word	0x00000bc0
        /*0258*/ 	.word	0x000000ff
        /*025c*/ 	.word	0x000000b0
        /*0260*/ 	.short	0x0100
        /*0262*/ 	.byte	0x04
	.zero		1


	//   ....[23]....
        /*0264*/ 	.word	0x00000bd0
        /*0268*/ 	.word	0x000000ff
        /*026c*/ 	.word	0x000000d0
        /*0270*/ 	.short	0x0100
        /*0272*/ 	.byte	0x04
	.zero		1


	//   ....[24]....
        /*0274*/ 	.word	0x00000be0
        /*0278*/ 	.word	0x000000ff
        /*027c*/ 	.word	0x000000b8
        /*0280*/ 	.short	0x0100
        /*0282*/ 	.byte	0x04
	.zero		1


	//   ....[25]....
        /*0284*/ 	.word	0x00000bf0
        /*0288*/ 	.word	0x000000ff
        /*028c*/ 	.word	0x000000d8
        /*0290*/ 	.short	0x0100
        /*0292*/ 	.byte	0x04
	.zero		1


	//   ....[26]....
        /*0294*/ 	.word	0x00000c00
        /*0298*/ 	.word	0x000000ff
        /*029c*/ 	.word	0x000000c0
        /*02a0*/ 	.short	0x0100
        /*02a2*/ 	.byte	0x04
	.zero		1


	//   ....[27]....
        /*02a4*/ 	.word	0x00000c10
        /*02a8*/ 	.word	0x000000ff
        /*02ac*/ 	.word	0x000000e0
        /*02b0*/ 	.short	0x0100
        /*02b2*/ 	.byte	0x04
	.zero		1


	//   ....[28]....
        /*02b4*/ 	.word	0x00000c20
        /*02b8*/ 	.word	0x000000ff
        /*02bc*/ 	.word	0x000000c8
        /*02c0*/ 	.short	0x0100
        /*02c2*/ 	.byte	0x04
	.zero		1


	//   ....[29]....
        /*02c4*/ 	.word	0x00000c30
        /*02c8*/ 	.word	0x000000ff
        /*02cc*/ 	.word	0x000000e8
        /*02d0*/ 	.short	0x0100
        /*02d2*/ 	.byte	0x04
	.zero		1


	//   ....[30]....
        /*02d4*/ 	.word	0x00000d20
        /*02d8*/ 	.word	0x000000ff
        /*02dc*/ 	.word	0x000000f0
        /*02e0*/ 	.short	0x0100
        /*02e2*/ 	.byte	0x04
	.zero		1


	//   ....[31]....
        /*02e4*/ 	.word	0x00000d30
        /*02e8*/ 	.word	0x000000ff
        /*02ec*/ 	.word	0x00000100
        /*02f0*/ 	.short	0x0100
        /*02f2*/ 	.byte	0x04
	.zero		1


	//   ....[32]....
        /*02f4*/ 	.word	0x00000d40
        /*02f8*/ 	.word	0x000000ff
        /*02fc*/ 	.word	0x000000f8
        /*0300*/ 	.short	0x0100
        /*0302*/ 	.byte	0x04
	.zero		1


	//   ....[33]....
        /*0304*/ 	.word	0x00000d50
        /*0308*/ 	.word	0x000000ff
        /*030c*/ 	.word	0x00000108
        /*0310*/ 	.short	0x0100
        /*0312*/ 	.byte	0x04
	.zero		1


	//   ....[34]....
        /*0314*/ 	.word	0x000019f0
        /*0318*/ 	.word	0x00000000
        /*031c*/ 	.word	0x00000100
        /*0320*/ 	.short	0x010a
        /*0322*/ 	.byte	0xff
	.zero		1


	//   ....[35]....
        /*0324*/ 	.word	0x00001a20
        /*0328*/ 	.word	0x00000000
        /*032c*/ 	.word	0x000000f0
        /*0330*/ 	.short	0x0101
        /*0332*/ 	.byte	0xff
	.zero		1


	//   ....[36]....
        /*0334*/ 	.word	0x00001b00
        /*0338*/ 	.word	0x000000ff
        /*033c*/ 	.word	0x00000028
        /*0340*/ 	.short	0x010a
        /*0342*/ 	.byte	0x04
	.zero		1


	//   ....[37]....
        /*0344*/ 	.word	0x00001b80
        /*0348*/ 	.word	0x000000ff
        /*034c*/ 	.word	0x00000028
        /*0350*/ 	.short	0x010a
        /*0352*/ 	.byte	0x21
	.zero		1


	//   ....[38]....
        /*0354*/ 	.word	0x00001d10
        /*0358*/ 	.word	0x000000ff
        /*035c*/ 	.word	0x00000028
        /*0360*/ 	.short	0x010a
        /*0362*/ 	.byte	0x08
	.zero		1


	//   ....[39]....
        /*0364*/ 	.word	0x00001e70
        /*0368*/ 	.word	0x000000ff
        /*036c*/ 	.word	0x00000088
        /*0370*/ 	.short	0x0101
        /*0372*/ 	.byte	0x06
	.zero		1


	//   ....[40]....
        /*0374*/ 	.word	0x00001e90
        /*0378*/ 	.word	0x000000ff
        /*037c*/ 	.word	0x00000028
        /*0380*/ 	.short	0x010a
        /*0382*/ 	.byte	0x04
	.zero		1


	//   ....[41]....
        /*0384*/ 	.word	0x00001f10
        /*0388*/ 	.word	0x000000ff
        /*038c*/ 	.word	0x00000028
        /*0390*/ 	.short	0x010a
        /*0392*/ 	.byte	0x11
	.zero		1


	//   ....[42]....
        /*0394*/ 	.word	0x000020a0
        /*0398*/ 	.word	0x000000ff
        /*039c*/ 	.word	0x00000028
        /*03a0*/ 	.short	0x010a
        /*03a2*/ 	.byte	0x07
	.zero		1


	//   ....[43]....
        /*03a4*/ 	.word	0x00002230
        /*03a8*/ 	.word	0x00000003
        /*03ac*/ 	.word	0x00000090
        /*03b0*/ 	.short	0x010a
        /*03b2*/ 	.byte	0xff
	.zero		1


	//   ....[44]....
        /*03b4*/ 	.word	0x00002380
        /*03b8*/ 	.word	0x00000000
        /*03bc*/ 	.word	0x00000000
        /*03c0*/ 	.short	0x0101
        /*03c2*/ 	.byte	0xff
	.zero		1


	//   ....[45]....
        /*03c4*/ 	.word	0x00002940
        /*03c8*/ 	.word	0x000000ff
        /*03cc*/ 	.word	0x00000000
        /*03d0*/ 	.short	0x010a
        /*03d2*/ 	.byte	0x04
	.zero		1


	//   ....[46]....
        /*03d4*/ 	.word	0x000029d0
        /*03d8*/ 	.word	0x000000ff
        /*03dc*/ 	.word	0x00000000
        /*03e0*/ 	.short	0x010a
        /*03e2*/ 	.byte	0x05
	.zero		1


	//   ....[47]....
        /*03e4*/ 	.word	0x00002a60
        /*03e8*/ 	.word	0x000000ff
        /*03ec*/ 	.word	0x00000000
        /*03f0*/ 	.short	0x010a
        /*03f2*/ 	.byte	0x05
	.zero		1


	//   ....[48]....
        /*03f4*/ 	.word	0x00002af0
        /*03f8*/ 	.word	0x000000ff
        /*03fc*/ 	.word	0x00000000
        /*0400*/ 	.short	0x010a
        /*0402*/ 	.byte	0x05
	.zero		1


	//   ....[49]....
        /*0404*/ 	.word	0x00002b90
        /*0408*/ 	.word	0x00000000
        /*040c*/ 	.word	0x00000000
        /*0410*/ 	.short	0x010a
        /*0412*/ 	.byte	0xff
	.zero		1


	//   ....[50]....
        /*0414*/ 	.word	0x00002cb0
        /*0418*/ 	.word	0x00000002
        /*041c*/ 	.word	0x000000f0
        /*0420*/ 	.short	0x010a
        /*0422*/ 	.byte	0xff
	.zero		1


	//   ....[51]....
        /*0424*/ 	.word	0x00002d20
        /*0428*/ 	.word	0x00000002
        /*042c*/ 	.word	0x00000000
        /*0430*/ 	.short	0x0101
        /*0432*/ 	.byte	0xff
	.zero		1


	//   ....[52]....
        /*0434*/ 	.word	0x00002d40
        /*0438*/ 	.word	0x000000ff
        /*043c*/ 	.word	0x000000a0
        /*0440*/ 	.short	0x010a
        /*0442*/ 	.byte	0x04
	.zero		1


	//   ....[53]....
        /*0444*/ 	.word	0x00002e60
        /*0448*/ 	.word	0x00000002
        /*044c*/ 	.word	0x00000090
        /*0450*/ 	.short	0x010a
        /*0452*/ 	.byte	0xff
	.zero		1


	//   ....[54]....
        /*0454*/ 	.word	0x00002f60
        /*0458*/ 	.word	0x00000002
        /*045c*/ 	.word	0x00000000
        /*0460*/ 	.short	0x0101
        /*0462*/ 	.byte	0xff
	.zero		1


	//   ....[55]....
        /*0464*/ 	.word	0x00002ff0
        /*0468*/ 	.word	0x000000ff
        /*046c*/ 	.word	0x000000a0
        /*0470*/ 	.short	0x0106
        /*0472*/ 	.byte	0x04
	.zero		1


	//   ....[56]....
        /*0474*/ 	.word	0x00003010
        /*0478*/ 	.word	0x000000ff
        /*047c*/ 	.word	0x000000a0
        /*0480*/ 	.short	0x010a
        /*0482*/ 	.byte	0x04
	.zero		1


	//   ....[57]....
        /*0484*/ 	.word	0x000030a0
        /*0488*/ 	.word	0x000000ff
        /*048c*/ 	.word	0x000000a0
        /*0490*/ 	.short	0x0106
        /*0492*/ 	.byte	0x07
	.zero		1


	//   ....[58]....
        /*0494*/ 	.word	0x000030e0
        /*0498*/ 	.word	0x00000000
        /*049c*/ 	.word	0x000000a0
        /*04a0*/ 	.short	0x010a
        /*04a2*/ 	.byte	0xff
	.zero		1


	//   ....[59]....
        /*04a4*/ 	.word	0x000035f0
        /*04a8*/ 	.word	0x00000000
        /*04ac*/ 	.word	0x00000090
        /*04b0*/ 	.short	0x010a
        /*04b2*/ 	.byte	0xff
	.zero		1


	//   ....[60]....
        /*04b4*/ 	.word	0x000036f0
        /*04b8*/ 	.word	0x00000003
        /*04bc*/ 	.word	0x00000000
        /*04c0*/ 	.short	0x0101
        /*04c2*/ 	.byte	0xff
	.zero		1


	//   ....[61]....
        /*04c4*/ 	.word	0x00003700
        /*04c8*/ 	.word	0x000000ff
        /*04cc*/ 	.word	0x00000000
        /*04d0*/ 	.short	0x010a
        /*04d2*/ 	.byte	0x04
	.zero		1


	//   ....[62]....
        /*04d4*/ 	.word	0x00003780
        /*04d8*/ 	.word	0x000000ff
        /*04dc*/ 	.word	0x000000d0
        /*04e0*/ 	.short	0x010a
        /*04e2*/ 	.byte	0x17
	.zero		1


	//   ....[63]....
        /*04e4*/ 	.word	0x00003860
        /*04e8*/ 	.word	0x000000ff
        /*04ec*/ 	.word	0x00000000
        /*04f0*/ 	.short	0x010a
        /*04f2*/ 	.byte	0x05
	.zero		1


	//   ....[64]....
        /*04f4*/ 	.word	0x000039a0
        /*04f8*/ 	.word	0x000000ff
        /*04fc*/ 	.word	0x00000000
        /*0500*/ 	.short	0x010a
        /*0502*/ 	.byte	0x04
	.zero		1


	//   ....[65]....
        /*0504*/ 	.word	0x00003b90
        /*0508*/ 	.word	0x000000ff
        /*050c*/ 	.word	0x00000000
        /*0510*/ 	.short	0x010a
        /*0512*/ 	.byte	0x04
	.zero		1


	//   ....[66]....
        /*0514*/ 	.word	0x00003c20
        /*0518*/ 	.word	0x000000ff
        /*051c*/ 	.word	0x00000000
        /*0520*/ 	.short	0x010a
        /*0522*/ 	.byte	0x05
	.zero		1


	//   ....[67]....
        /*0524*/ 	.word	0x00003cb0
        /*0528*/ 	.word	0x000000ff
        /*052c*/ 	.word	0x00000000
        /*0530*/ 	.short	0x010a
        /*0532*/ 	.byte	0x05
	.zero		1


	//   ....[68]....
        /*0534*/ 	.word	0x00003d40
        /*0538*/ 	.word	0x000000ff
        /*053c*/ 	.word	0x00000000
        /*0540*/ 	.short	0x010a
        /*0542*/ 	.byte	0x04
	.zero		1


	//   ....[69]....
        /*0544*/ 	.word	0x000041d0
        /*0548*/ 	.word	0x0000000c
        /*054c*/ 	.word	0x00000090
        /*0550*/ 	.short	0x010a
        /*0552*/ 	.byte	0xff
	.zero		1


	//   ....[70]....
        /*0554*/ 	.word	0x00004340
        /*0558*/ 	.word	0x00000000
        /*055c*/ 	.word	0x00000000
        /*0560*/ 	.short	0x0101
        /*0562*/ 	.byte	0xff
	.zero		1


	//   ....[71]....
        /*0564*/ 	.word	0x000047c0
        /*0568*/ 	.word	0x000000ff
        /*056c*/ 	.word	0x00000088
        /*0570*/ 	.short	0x010a
        /*0572*/ 	.byte	0x18
	.zero		1


	//   ....[72]....
        /*0574*/ 	.word	0x00004980
        /*0578*/ 	.word	0x000000ff
        /*057c*/ 	.word	0x00000068
        /*0580*/ 	.short	0x010a
        /*0582*/ 	.byte	0x04
	.zero		1


	//   ....[73]....
        /*0584*/ 	.word	0x00004b50
        /*0588*/ 	.word	0x000000ff
        /*058c*/ 	.word	0x00000050
        /*0590*/ 	.short	0x010b
        /*0592*/ 	.byte	0x04
	.zero		1


	//   ....[74]....
        /*0594*/ 	.word	0x00004b60
        /*0598*/ 	.word	0x000000ff
        /*059c*/ 	.word	0x00000000
        /*05a0*/ 	.short	0x0101
        /*05a2*/ 	.byte	0x14
	.zero		1


	//   ....[75]....
        /*05a4*/ 	.word	0x00004b70
        /*05a8*/ 	.word	0x000000ff
        /*05ac*/ 	.word	0x00000068
        /*05b0*/ 	.short	0x010a
        /*05b2*/ 	.byte	0x05
	.zero		1


	//   ....[76]....
        /*05b4*/ 	.word	0x00004d60
        /*05b8*/ 	.word	0x000000ff
        /*05bc*/ 	.word	0x00000050
        /*05c0*/ 	.short	0x010b
        /*05c2*/ 	.byte	0x05
	.zero		1


	//   ....[77]....
        /*05c4*/ 	.word	0x00004d70
        /*05c8*/ 	.word	0x000000ff
        /*05cc*/ 	.word	0x00000000
        /*05d0*/ 	.short	0x0101
        /*05d2*/ 	.byte	0x04
	.zero		1


	//   ....[78]....
        /*05d4*/ 	.word	0x00004e10
        /*05d8*/ 	.word	0x000000ff
        /*05dc*/ 	.word	0x00000000
        /*05e0*/ 	.short	0x010a
        /*05e2*/ 	.byte	0x04
	.zero		1


	//   ....[79]....
        /*05e4*/ 	.word	0x00004ea0
        /*05e8*/ 	.word	0x000000ff
        /*05ec*/ 	.word	0x00000000
        /*05f0*/ 	.short	0x010a
        /*05f2*/ 	.byte	0x05
	.zero		1


	//   ....[80]....
        /*05f4*/ 	.word	0x00004f40
        /*05f8*/ 	.word	0x00000000
        /*05fc*/ 	.word	0x00000000
        /*0600*/ 	.short	0x010a
        /*0602*/ 	.byte	0xff
	.zero		1


	//   ....[81]....
        /*0604*/ 	.word	0x000052a0
        /*0608*/ 	.word	0x00000000
        /*060c*/ 	.word	0x00000090
        /*0610*/ 	.short	0x010a
        /*0612*/ 	.byte	0xff
	.zero		1


	//   ....[82]....
        /*0614*/ 	.word	0x00005370
        /*0618*/ 	.word	0x00000000
        /*061c*/ 	.word	0x00000000
        /*0620*/ 	.short	0x0101
        /*0622*/ 	.byte	0xff
	.zero		1


	//   ....[83]....
        /*0624*/ 	.word	0x00005f80
        /*0628*/ 	.word	0x00000002
        /*062c*/ 	.word	0x00000050
        /*0630*/ 	.short	0x010a
        /*0632*/ 	.byte	0xff
	.zero		1


	//   ....[84]....
        /*0634*/ 	.word	0x00005fc0
        /*0638*/ 	.word	0x0000001b
        /*063c*/ 	.word	0x000000b0
        /*0640*/ 	.short	0x010a
        /*0642*/ 	.byte	0xff
	.zero		1


	//   ....[85]....
        /*0644*/ 	.word	0x000060b0
        /*0648*/ 	.word	0x00000002
        /*064c*/ 	.word	0x00000050
        /*0650*/ 	.short	0x010a
        /*0652*/ 	.byte	0xff
	.zero		1


	//   ....[86]....
        /*0654*/ 	.word	0x00006240
        /*0658*/ 	.word	0x0000001b
        /*065c*/ 	.word	0x000000b0
        /*0660*/ 	.short	0x010a
        /*0662*/ 	.byte	0xff
	.zero		1


	//   ....[87]....
        /*0664*/ 	.word	0x00006a10
        /*0668*/ 	.word	0x00000000
        /*066c*/ 	.word	0x00000000
        /*0670*/ 	.short	0x0101
        /*0672*/ 	.byte	0xff
	.zero		1


	//   ....[88]....
        /*0674*/ 	.word	0x00006a20
        /*0678*/ 	.word	0x00000002
        /*067c*/ 	.word	0x00000050
        /*0680*/ 	.short	0x010a
        /*0682*/ 	.byte	0xff
	.zero		1


	//   ....[89]....
        /*0684*/ 	.word	0x00006ae0
        /*0688*/ 	.word	0x00000002
        /*068c*/ 	.word	0x00000050
        /*0690*/ 	.short	0x010a
        /*0692*/ 	.byte	0xff
	.zero		1


	//   ....[90]....
        /*0694*/ 	.word	0x00006e90
        /*0698*/ 	.word	0x000000ff
        /*069c*/ 	.word	0x00000000
        /*06a0*/ 	.short	0x0101
        /*06a2*/ 	.byte	0x04
	.zero		1


	//   ....[91]....
        /*06a4*/ 	.word	0x000073e0
        /*06a8*/ 	.word	0x00000000
        /*06ac*/ 	.word	0x00000000
        /*06b0*/ 	.short	0x0101
        /*06b2*/ 	.byte	0xff
	.zero		1


	//   ....[92]....
        /*06b4*/ 	.word	0x00007690
        /*06b8*/ 	.word	0x000000ff
        /*06bc*/ 	.word	0x00000000
        /*06c0*/ 	.short	0x0101
        /*06c2*/ 	.byte	0x04
	.zero		1


	//   ....[93]....
        /*06c4*/ 	.word	0x000076b0
        /*06c8*/ 	.word	0x00000000
        /*06cc*/ 	.word	0x00000100
        /*06d0*/ 	.short	0x010a
        /*06d2*/ 	.byte	0xff
	.zero		1


	//   ....[94]....
        /*06d4*/ 	.word	0x00007710
        /*06d8*/ 	.word	0x00000000
        /*06dc*/ 	.word	0x00000028
        /*06e0*/ 	.short	0x010a
        /*06e2*/ 	.byte	0xff
	.zero		1


	//   ....[95]....
        /*06e4*/ 	.word	0x00007770
        /*06e8*/ 	.word	0x00000000
        /*06ec*/ 	.word	0x00000028
        /*06f0*/ 	.short	0x010a
        /*06f2*/ 	.byte	0xff
	.zero		1


	//   ....[96]....
        /*06f4*/ 	.word	0x000077c0
        /*06f8*/ 	.word	0x00000003
        /*06fc*/ 	.word	0x00000090
        /*0700*/ 	.short	0x010a
        /*0702*/ 	.byte	0xff
	.zero		1


	//   ....[97]....
        /*0704*/ 	.word	0x00007820
        /*0708*/ 	.word	0x00000000
        /*070c*/ 	.word	0x00000000
        /*0710*/ 	.short	0x010a
        /*0712*/ 	.byte	0xff
	.zero		1


	//   ....[98]....
        /*0714*/ 	.word	0x00007880
        /*0718*/ 	.word	0x00000000
        /*071c*/ 	.word	0x00000000
        /*0720*/ 	.short	0x010a
        /*0722*/ 	.byte	0xff
	.zero		1


	//   ....[99]....
        /*0724*/ 	.word	0x000078e0
        /*0728*/ 	.word	0x00000000
        /*072c*/ 	.word	0x00000000
        /*0730*/ 	.short	0x010a
        /*0732*/ 	.byte	0xff
	.zero		1


	//   ....[100]....
        /*0734*/ 	.word	0x00007940
        /*0738*/ 	.word	0x00000000
        /*073c*/ 	.word	0x00000000
        /*0740*/ 	.short	0x010a
        /*0742*/ 	.byte	0xff
	.zero		1


	//   ....[101]....
        /*0744*/ 	.word	0x00007990
        /*0748*/ 	.word	0x00000002
        /*074c*/ 	.word	0x000000f0
        /*0750*/ 	.short	0x010a
        /*0752*/ 	.byte	0xff
	.zero		1


	//   ....[102]....
        /*0754*/ 	.word	0x000079f0
        /*0758*/ 	.word	0x00000002
        /*075c*/ 	.word	0x000000a0
        /*0760*/ 	.short	0x010a
        /*0762*/ 	.byte	0xff
	.zero		1


	//   ....[103]....
        /*0764*/ 	.word	0x00007a40
        /*0768*/ 	.word	0x00000002
        /*076c*/ 	.word	0x00000090
        /*0770*/ 	.short	0x010a
        /*0772*/ 	.byte	0xff
	.zero		1


	//   ....[104]....
        /*0774*/ 	.word	0x00007aa0
        /*0778*/ 	.word	0x00000000
        /*077c*/ 	.word	0x000000a0
        /*0780*/ 	.short	0x010a
        /*0782*/ 	.byte	0xff
	.zero		1


	//   ....[105]....
        /*0784*/ 	.word	0x00007af0
        /*0788*/ 	.word	0x00000000
        /*078c*/ 	.word	0x00000090
        /*0790*/ 	.short	0x010a
        /*0792*/ 	.byte	0xff
	.zero		1


	//   ....[106]....
        /*0794*/ 	.word	0x00007b50
        /*0798*/ 	.word	0x00000002
        /*079c*/ 	.word	0x000000d0
        /*07a0*/ 	.short	0x010a
        /*07a2*/ 	.byte	0xff
	.zero		1


	//   ....[107]....
        /*07a4*/ 	.word	0x00007bb0
        /*07a8*/ 	.word	0x00000000
        /*07ac*/ 	.word	0x00000000
        /*07b0*/ 	.short	0x010a
        /*07b2*/ 	.byte	0xff
	.zero		1


	//   ....[108]....
        /*07b4*/ 	.word	0x00007c10
        /*07b8*/ 	.word	0x00000000
        /*07bc*/ 	.word	0x00000000
        /*07c0*/ 	.short	0x010a
        /*07c2*/ 	.byte	0xff
	.zero		1


	//   ....[109]....
        /*07c4*/ 	.word	0x00007c70
        /*07c8*/ 	.word	0x00000000
        /*07cc*/ 	.word	0x00000000
        /*07d0*/ 	.short	0x010a
        /*07d2*/ 	.byte	0xff
	.zero		1


	//   ....[110]....
        /*07d4*/ 	.word	0x00007cd0
        /*07d8*/ 	.word	0x00000000
        /*07dc*/ 	.word	0x00000000
        /*07e0*/ 	.short	0x010a
        /*07e2*/ 	.byte	0xff
	.zero		1


	//   ....[111]....
        /*07e4*/ 	.word	0x00007d30
        /*07e8*/ 	.word	0x00000000
        /*07ec*/ 	.word	0x00000000
        /*07f0*/ 	.short	0x010a
        /*07f2*/ 	.byte	0xff
	.zero		1


	//   ....[112]....
        /*07f4*/ 	.word	0x00007d80
        /*07f8*/ 	.word	0x0000000c
        /*07fc*/ 	.word	0x00000090
        /*0800*/ 	.short	0x010a
        /*0802*/ 	.byte	0xff
	.zero		1


	//   ....[113]....
        /*0804*/ 	.word	0x00007de0
        /*0808*/ 	.word	0x00000000
        /*080c*/ 	.word	0x00000088
        /*0810*/ 	.short	0x010a
        /*0812*/ 	.byte	0xff
	.zero		1


	//   ....[114]....
        /*0814*/ 	.word	0x00007e40
        /*0818*/ 	.word	0x00000000
        /*081c*/ 	.word	0x00000068
        /*0820*/ 	.short	0x010a
        /*0822*/ 	.byte	0xff
	.zero		1


	//   ....[115]....
        /*0824*/ 	.word	0x00007ea0
        /*0828*/ 	.word	0x00000006
        /*082c*/ 	.word	0x00000068
        /*0830*/ 	.short	0x010a
        /*0832*/ 	.byte	0xff
	.zero		1


	//   ....[116]....
        /*0834*/ 	.word	0x00007f00
        /*0838*/ 	.word	0x00000000
        /*083c*/ 	.word	0x00000000
        /*0840*/ 	.short	0x010a
        /*0842*/ 	.byte	0xff
	.zero		1


	//   ....[117]....
        /*0844*/ 	.word	0x00007f60
        /*0848*/ 	.word	0x00000000
        /*084c*/ 	.word	0x00000000
        /*0850*/ 	.short	0x010a
        /*0852*/ 	.byte	0xff
	.zero		1


	//   ....[118]....
        /*0854*/ 	.word	0x00007fb0
        /*0858*/ 	.word	0x00000000
        /*085c*/ 	.word	0x00000090
        /*0860*/ 	.short	0x010a
        /*0862*/ 	.byte	0xff
	.zero		1


	//   ....[119]....
        /*0864*/ 	.word	0x00008000
        /*0868*/ 	.word	0x00000002
        /*086c*/ 	.word	0x00000050
        /*0870*/ 	.short	0x010a
        /*0872*/ 	.byte	0xff
	.zero		1


	//   ....[120]....
        /*0874*/ 	.word	0x00008050
        /*0878*/ 	.word	0x0000001b
        /*087c*/ 	.word	0x000000b0
        /*0880*/ 	.short	0x010a
        /*0882*/ 	.byte	0xff
	.zero		1


	//   ....[121]....
        /*0884*/ 	.word	0x000080a0
        /*0888*/ 	.word	0x00000002
        /*088c*/ 	.word	0x00000050
        /*0890*/ 	.short	0x010a
        /*0892*/ 	.byte	0xff
	.zero		1


	//----- nvinfo : EIATTR_NUM_MBARRIERS
	.align		4
.L_47:
        /*0894*/ 	.byte	0x03, 0x38
        /*0896*/ 	.short	0x0022


	//----- nvinfo : EIATTR_EXIT_INSTR_OFFSETS
	.align		4
        /*0898*/ 	.byte	0x04, 0x1c
        /*089a*/ 	.short	(.L_49 - .L_48)


	//   ....[0]....
.L_48:
        /*089c*/ 	.word	0x00002bc0


	//   ....[1]....
        /*08a0*/ 	.word	0x000030b0


	//   ....[2]....
        /*08a4*/ 	.word	0x00003110


	//   ....[3]....
        /*08a8*/ 	.word	0x00003fa0


	//   ....[4]....
        /*08ac*/ 	.word	0x00004f70


	//   ....[5]....
        /*08b0*/ 	.word	0x00004fb0


	//   ....[6]....
        /*08b4*/ 	.word	0x00007580


	//   ....[7]....
        /*08b8*/ 	.word	0x00007600


	//   ....[8]....
        /*08bc*/ 	.word	0x00007630


	//   ....[9]....
        /*08c0*/ 	.word	0x000076a0


	//----- nvinfo : EIATTR_MAX_THREADS
	.align		4
.L_49:
        /*08c4*/ 	.byte	0x04, 0x05
        /*08c6*/ 	.short	(.L_51 - .L_50)
.L_50:
        /*08c8*/ 	.word	0x00000100
        /*08cc*/ 	.word	0x00000001
        /*08d0*/ 	.word	0x00000001


	//----- nvinfo : EIATTR_CRS_STACK_SIZE
	.align		4
.L_51:
        /*08d4*/ 	.byte	0x04, 0x1e
        /*08d6*/ 	.short	(.L_53 - .L_52)
.L_52:
        /*08d8*/ 	.word	0x00000000


	//----- nvinfo : EIATTR_CBANK_PARAM_SIZE
	.align		4
.L_53:
        /*08dc*/ 	.byte	0x03, 0x19
        /*08de*/ 	.short	0x0800


	//----- nvinfo : EIATTR_PARAM_CBANK
	.align		4
        /*08e0*/ 	.byte	0x04, 0x0a
        /*08e2*/ 	.short	(.L_55 - .L_54)
	.align		4
.L_54:
        /*08e4*/ 	.word	index@(.nv.constant0._ZN7cutlass13device_kernelINS_4gemm6kernel13GemmUniversalIN4cute5tupleIJiiiiEEENS1_10collective13CollectiveMmaINS1_35MainloopSm100TmaUmmaWarpSpecializedILi5ELi2ELi4ENS5_IJNS4_1CILi2EEESB_NSA_ILi1EEEEEEEENS5_IJNSA_ILi64EEESF_NSA_ILi32EEEEEENS_6half_tENS5_IJlSC_lEEESI_SJ_NS4_8TiledMMAINS4_8MMA_AtomIJNS4_20SM100_MMA_F16BF16_SSISI_SI_fLi64ELi64ELNS4_4UMMA5MajorE0ELSO_0ELNSN_7ScaleInE0ELSP_0EEEEEENS4_6LayoutINS5_IJSC_SC_SC_EEENS5_IJNSA_ILi0EEESU_SU_EEEEENS5_IJNS4_10UnderscoreESX_SX_EEEEENS4_23SM90_TMA_LOAD_MULTICASTENS4_14ComposedLayoutINS4_7SwizzleILi2ELi4ELi3EEENS4_18smem_ptr_flag_bitsILi16EEENSS_INS5_IJNSA_ILi8EEESG_EEENS5_IJSG_SC_EEEEEEEvNS4_8identityES10_S1A_vS1B_EENS_8epilogue10collective18CollectiveEpilogueINS1D_23Sm100TmaWarpSpecializedILi3ELi2ELi16ELb1ELb0EEEJSH_NS5_IJNSS_ISF_SC_EENSS_ISG_SC_EEEEESI_SJ_SI_SJ_NS1D_6fusion15FusionCallbacksIS1H_NS1L_17LinearCombinationISI_fSI_fLNS_15FloatRoundStyleE2EEESH_S1K_JEEENS4_5SM1004TMEM4LOAD26SM100_TMEM_LOAD_16dp256b4xENS4_13SM90_TMA_LOADES1A_NS4_17SM75_U32x4_LDSM_NENS4_14SM90_TMA_STOREES1A_NS4_17SM90_U32x4_STSM_NENS4_39AutoVectorizingCopyWithAssumedAlignmentILi128EEEEEEvvEEEEvNT_6ParamsE)
        /*08e8*/ 	.short	0x0380
        /*08ea*/ 	.short	0x0800


	//----- nvinfo : EIATTR_SW_WAR
	.align		4
.L_55:
        /*08ec*/ 	.byte	0x04, 0x36
        /*08ee*/ 	.short	(.L_57 - .L_56)
.L_56:
        /*08f0*/ 	.word	0x00000008
.L_57:


//--------------------- .nv.callgraph             --------------------------
	.section	.nv.callgraph,"",@"SHT_CUDA_CALLGRAPH"
	.align	4
	.sectionentsize	8
	.align		4
        /*0000*/ 	.word	0x00000000
	.align		4
        /*0004*/ 	.word	0xffffffff
	.align		4
        /*0008*/ 	.word	index@(_ZN7cutlass13device_kernelINS_4gemm6kernel13GemmUniversalIN4cute5tupleIJiiiiEEENS1_10collective13CollectiveMmaINS1_35MainloopSm100TmaUmmaWarpSpecializedILi5ELi2ELi4ENS5_IJNS4_1CILi2EEESB_NSA_ILi1EEEEEEEENS5_IJNSA_ILi64EEESF_NSA_ILi32EEEEEENS_6half_tENS5_IJlSC_lEEESI_SJ_NS4_8TiledMMAINS4_8MMA_AtomIJNS4_20SM100_MMA_F16BF16_SSISI_SI_fLi64ELi64ELNS4_4UMMA5MajorE0ELSO_0ELNSN_7ScaleInE0ELSP_0EEEEEENS4_6LayoutINS5_IJSC_SC_SC_EEENS5_IJNSA_ILi0EEESU_SU_EEEEENS5_IJNS4_10UnderscoreESX_SX_EEEEENS4_23SM90_TMA_LOAD_MULTICASTENS4_14ComposedLayoutINS4_7SwizzleILi2ELi4ELi3EEENS4_18smem_ptr_flag_bitsILi16EEENSS_INS5_IJNSA_ILi8EEESG_EEENS5_IJSG_SC_EEEEEEEvNS4_8identityES10_S1A_vS1B_EENS_8epilogue10collective18CollectiveEpilogueINS1D_23Sm100TmaWarpSpecializedILi3ELi2ELi16ELb1ELb0EEEJSH_NS5_IJNSS_ISF_SC_EENSS_ISG_SC_EEEEESI_SJ_SI_SJ_NS1D_6fusion15FusionCallbacksIS1H_NS1L_17LinearCombinationISI_fSI_fLNS_15FloatRoundStyleE2EEESH_S1K_JEEENS4_5SM1004TMEM4LOAD26SM100_TMEM_LOAD_16dp256b4xENS4_13SM90_TMA_LOADES1A_NS4_17SM75_U32x4_LDSM_NENS4_14SM90_TMA_STOREES1A_NS4_17SM90_U32x4_STSM_NENS4_39AutoVectorizingCopyWithAssumedAlignmentILi128EEEEEEvvEEEEvNT_6ParamsE)
	.align		4
        /*000c*/ 	.word	index@(__assertfail)
	.align		4
        /*0010*/ 	.word	0x00000000
	.align		4
        /*0014*/ 	.word	0xfffffffe
	.align		4
        /*0018*/ 	.word	0x00000000
	.align		4
        /*001c*/ 	.word	0xfffffffd
	.align		4
        /*0020*/ 	.word	0x00000000
	.align		4
        /*0024*/ 	.word	0xfffffffc


//--------------------- .nv.constant4             --------------------------
	.section	.nv.constant4,"a",@progbits
	.align	8
	.align		8
.nv.constant4:
        /*0000*/ 	.dword	__assertfail
	.align		8
        /*0008*/ 	.dword	__unnamed_1
	.align		8
        /*0010*/ 	.dword	__unnamed_2
	.align		8
        /*0018*/ 	.dword	_ZN39_INTERNAL_38ccbec3_4_k_cu_30cbf1cb_74784cuda3std3__45__cpo5beginE
	.align		8
        /*0020*/ 	.dword	_ZN39_INTERNAL_38ccbec3_4_k_cu_30cbf1cb_74784cuda3std3__45__cpo3endE
	.align		8
        /*0028*/ 	.dword	_ZN39_INTERNAL_38ccbec3_4_k_cu_30cbf1cb_74784cuda3std3__45__cpo6cbeginE
	.align		8
        /*0030*/ 	.dword	_ZN39_INTERNAL_38ccbec3_4_k_cu_30cbf1cb_74784cuda3std3__45__cpo4cendE
	.align		8
        /*0038*/ 	.dword	_ZN39_INTERNAL_38ccbec3_4_k_cu_30cbf1cb_74784cuda3std3__441_GLOBAL__N__38ccbec3_4_k_cu_30cbf1cb_74786ignoreE
	.align		8
        /*0040*/ 	.dword	_ZN39_INTERNAL_38ccbec3_4_k_cu_30cbf1cb_74784cuda3std3__419piecewise_constructE
	.align		8
        /*0048*/ 	.dword	_ZN39_INTERNAL_38ccbec3_4_k_cu_30cbf1cb_74784cuda3std3__48in_placeE
	.align		8
        /*0050*/ 	.dword	_ZN39_INTERNAL_38ccbec3_4_k_cu_30cbf1cb_74784cuda3std6ranges3__45__cpo4swapE
	.align		8
        /*0058*/ 	.dword	_ZN39_INTERNAL_38ccbec3_4_k_cu_30cbf1cb_74784cuda3std6ranges3__45__cpo9iter_moveE
	.align		8
        /*0060*/ 	.dword	_ZN39_INTERNAL_38ccbec3_4_k_cu_30cbf1cb_74784cute7productE
	.align		8
        /*0068*/ 	.dword	_ZN39_INTERNAL_38ccbec3_4_k_cu_30cbf1cb_74784cute1_E
	.align		8
        /*0070*/ 	.dword	$str$25
	.align		8
        /*0078*/ 	.dword	$str$26
	.align		8
        /*0080*/ 	.dword	$str$27
	.align		8
        /*0088*/ 	.dword	$str$28


//--------------------- .text._ZN7cutlass13device_kernelINS_4gemm6kernel13GemmUniversalIN4cute5tupleIJiiiiEEENS1_10collective13CollectiveMmaINS1_35MainloopSm100TmaUmmaWarpSpecializedILi5ELi2ELi4ENS5_IJNS4_1CILi2EEESB_NSA_ILi1EEEEEEEENS5_IJNSA_ILi64EEESF_NSA_ILi32EEEEEENS_6half_tENS5_IJlSC_lEEESI_SJ_NS4_8TiledMMAINS4_8MMA_AtomIJNS4_20SM100_MMA_F16BF16_SSISI_SI_fLi64ELi64ELNS4_4UMMA5MajorE0ELSO_0ELNSN_7ScaleInE0ELSP_0EEEEEENS4_6LayoutINS5_IJSC_SC_SC_EEENS5_IJNSA_ILi0EEESU_SU_EEEEENS5_IJNS4_10UnderscoreESX_SX_EEEEENS4_23SM90_TMA_LOAD_MULTICASTENS4_14ComposedLayoutINS4_7SwizzleILi2ELi4ELi3EEENS4_18smem_ptr_flag_bitsILi16EEENSS_INS5_IJNSA_ILi8EEESG_EEENS5_IJSG_SC_EEEEEEEvNS4_8identityES10_S1A_vS1B_EENS_8epilogue10collective18CollectiveEpilogueINS1D_23Sm100TmaWarpSpecializedILi3ELi2ELi16ELb1ELb0EEEJSH_NS5_IJNSS_ISF_SC_EENSS_ISG_SC_EEEEESI_SJ_SI_SJ_NS1D_6fusion15FusionCallbacksIS1H_NS1L_17LinearCombinationISI_fSI_fLNS_15FloatRoundStyleE2EEESH_S1K_JEEENS4_5SM1004TMEM4LOAD26SM100_TMEM_LOAD_16dp256b4xENS4_13SM90_TMA_LOADES1A_NS4_17SM75_U32x4_LDSM_NENS4_14SM90_TMA_STOREES1A_NS4_17SM90_U32x4_STSM_NENS4_39AutoVectorizingCopyWithAssumedAlignmentILi128EEEEEEvvEEEEvNT_6ParamsE --------------------------
	.section	.text._ZN7cutlass13device_kernelINS_4gemm6kernel13GemmUniversalIN4cute5tupleIJiiiiEEENS1_10collective13CollectiveMmaINS1_35MainloopSm100TmaUmmaWarpSpecializedILi5ELi2ELi4ENS5_IJNS4_1CILi2EEESB_NSA_ILi1EEEEEEEENS5_IJNSA_ILi64EEESF_NSA_ILi32EEEEEENS_6half_tENS5_IJlSC_lEEESI_SJ_NS4_8TiledMMAINS4_8MMA_AtomIJNS4_20SM100_MMA_F16BF16_SSISI_SI_fLi64ELi64ELNS4_4UMMA5MajorE0ELSO_0ELNSN_7ScaleInE0ELSP_0EEEEEENS4_6LayoutINS5_IJSC_SC_SC_EEENS5_IJNSA_ILi0EEESU_SU_EEEEENS5_IJNS4_10UnderscoreESX_SX_EEEEENS4_23SM90_TMA_LOAD_MULTICASTENS4_14ComposedLayoutINS4_7SwizzleILi2ELi4ELi3EEENS4_18smem_ptr_flag_bitsILi16EEENSS_INS5_IJNSA_ILi8EEESG_EEENS5_IJSG_SC_EEEEEEEvNS4_8identityES10_S1A_vS1B_EENS_8epilogue10collective18CollectiveEpilogueINS1D_23Sm100TmaWarpSpecializedILi3ELi2ELi16ELb1ELb0EEEJSH_NS5_IJNSS_ISF_SC_EENSS_ISG_SC_EEEEESI_SJ_SI_SJ_NS1D_6fusion15FusionCallbacksIS1H_NS1L_17LinearCombinationISI_fSI_fLNS_15FloatRoundStyleE2EEESH_S1K_JEEENS4_5SM1004TMEM4LOAD26SM100_TMEM_LOAD_16dp256b4xENS4_13SM90_TMA_LOADES1A_NS4_17SM75_U32x4_LDSM_NENS4_14SM90_TMA_STOREES1A_NS4_17SM90_U32x4_STSM_NENS4_39AutoVectorizingCopyWithAssumedAlignmentILi128EEEEEEvvEEEEvNT_6ParamsE,"ax",@progbits
	.align	128
.text._ZN7cutlass13device_kernelINS_4gemm6kernel13GemmUniversalIN4cute5tupleIJiiiiEEENS1_10collective13CollectiveMmaINS1_35MainloopSm100TmaUmmaWarpSpecializedILi5ELi2ELi4ENS5_IJNS4_1CILi2EEESB_NSA_ILi1EEEEEEEENS5_IJNSA_ILi64EEESF_NSA_ILi32EEEEEENS_6half_tENS5_IJlSC_lEEESI_SJ_NS4_8TiledMMAINS4_8MMA_AtomIJNS4_20SM100_MMA_F16BF16_SSISI_SI_fLi64ELi64ELNS4_4UMMA5MajorE0ELSO_0ELNSN_7ScaleInE0ELSP_0EEEEEENS4_6LayoutINS5_IJSC_SC_SC_EEENS5_IJNSA_ILi0EEESU_SU_EEEEENS5_IJNS4_10UnderscoreESX_SX_EEEEENS4_23SM90_TMA_LOAD_MULTICASTENS4_14ComposedLayoutINS4_7SwizzleILi2ELi4ELi3EEENS4_18smem_ptr_flag_bitsILi16EEENSS_INS5_IJNSA_ILi8EEESG_EEENS5_IJSG_SC_EEEEEEEvNS4_8identityES10_S1A_vS1B_EENS_8epilogue10collective18CollectiveEpilogueINS1D_23Sm100TmaWarpSpecializedILi3ELi2ELi16ELb1ELb0EEEJSH_NS5_IJNSS_ISF_SC_EENSS_ISG_SC_EEEEESI_SJ_SI_SJ_NS1D_6fusion15FusionCallbacksIS1H_NS1L_17LinearCombinationISI_fSI_fLNS_15FloatRoundStyleE2EEESH_S1K_JEEENS4_5SM1004TMEM4LOAD26SM100_TMEM_LOAD_16dp256b4xENS4_13SM90_TMA_LOADES1A_NS4_17SM75_U32x4_LDSM_NENS4_14SM90_TMA_STOREES1A_NS4_17SM90_U32x4_STSM_NENS4_39AutoVectorizingCopyWithAssumedAlignmentILi128EEEEEEvvEEEEvNT_6ParamsE:
        .type           _ZN7cutlass13device_kernelINS_4gemm6kernel13GemmUniversalIN4cute5tupleIJiiiiEEENS1_10collective13CollectiveMmaINS1_35MainloopSm100TmaUmmaWarpSpecializedILi5ELi2ELi4ENS5_IJNS4_1CILi2EEESB_NSA_ILi1EEEEEEEENS5_IJNSA_ILi64EEESF_NSA_ILi32EEEEEENS_6half_tENS5_IJlSC_lEEESI_SJ_NS4_8TiledMMAINS4_8MMA_AtomIJNS4_20SM100_MMA_F16BF16_SSISI_SI_fLi64ELi64ELNS4_4UMMA5MajorE0ELSO_0ELNSN_7ScaleInE0ELSP_0EEEEEENS4_6LayoutINS5_IJSC_SC_SC_EEENS5_IJNSA_ILi0EEESU_SU_EEEEENS5_IJNS4_10UnderscoreESX_SX_EEEEENS4_23SM90_TMA_LOAD_MULTICASTENS4_14ComposedLayoutINS4_7SwizzleILi2ELi4ELi3EEENS4_18smem_ptr_flag_bitsILi16EEENSS_INS5_IJNSA_ILi8EEESG_EEENS5_IJSG_SC_EEEEEEEvNS4_8identityES10_S1A_vS1B_EENS_8epilogue10collective18CollectiveEpilogueINS1D_23Sm100TmaWarpSpecializedILi3ELi2ELi16ELb1ELb0EEEJSH_NS5_IJNSS_ISF_SC_EENSS_ISG_SC_EEEEESI_SJ_SI_SJ_NS1D_6fusion15FusionCallbacksIS1H_NS1L_17LinearCombinationISI_fSI_fLNS_15FloatRoundStyleE2EEESH_S1K_JEEENS4_5SM1004TMEM4LOAD26SM100_TMEM_LOAD_16dp256b4xENS4_13SM90_TMA_LOADES1A_NS4_17SM75_U32x4_LDSM_NENS4_14SM90_TMA_STOREES1A_NS4_17SM90_U32x4_STSM_NENS4_39AutoVectorizingCopyWithAssumedAlignmentILi128EEEEEEvvEEEEvNT_6ParamsE,@function
        .size           _ZN7cutlass13device_kernelINS_4gemm6kernel13GemmUniversalIN4cute5tupleIJiiiiEEENS1_10collective13CollectiveMmaINS1_35MainloopSm100TmaUmmaWarpSpecializedILi5ELi2ELi4ENS5_IJNS4_1CILi2EEESB_NSA_ILi1EEEEEEEENS5_IJNSA_ILi64EEESF_NSA_ILi32EEEEEENS_6half_tENS5_IJlSC_lEEESI_SJ_NS4_8TiledMMAINS4_8MMA_AtomIJNS4_20SM100_MMA_F16BF16_SSISI_SI_fLi64ELi64ELNS4_4UMMA5MajorE0ELSO_0ELNSN_7ScaleInE0ELSP_0EEEEEENS4_6LayoutINS5_IJSC_SC_SC_EEENS5_IJNSA_ILi0EEESU_SU_EEEEENS5_IJNS4_10UnderscoreESX_SX_EEEEENS4_23SM90_TMA_LOAD_MULTICASTENS4_14ComposedLayoutINS4_7SwizzleILi2ELi4ELi3EEENS4_18smem_ptr_flag_bitsILi16EEENSS_INS5_IJNSA_ILi8EEESG_EEENS5_IJSG_SC_EEEEEEEvNS4_8identityES10_S1A_vS1B_EENS_8epilogue10collective18CollectiveEpilogueINS1D_23Sm100TmaWarpSpecializedILi3ELi2ELi16ELb1ELb0EEEJSH_NS5_IJNSS_ISF_SC_EENSS_ISG_SC_EEEEESI_SJ_SI_SJ_NS1D_6fusion15FusionCallbacksIS1H_NS1L_17LinearCombinationISI_fSI_fLNS_15FloatRoundStyleE2EEESH_S1K_JEEENS4_5SM1004TMEM4LOAD26SM100_TMEM_LOAD_16dp256b4xENS4_13SM90_TMA_LOADES1A_NS4_17SM75_U32x4_LDSM_NENS4_14SM90_TMA_STOREES1A_NS4_17SM90_U32x4_STSM_NENS4_39AutoVectorizingCopyWithAssumedAlignmentILi128EEEEEEvvEEEEvNT_6ParamsE,(.L_x_164 - _ZN7cutlass13device_kernelINS_4gemm6kernel13GemmUniversalIN4cute5tupleIJiiiiEEENS1_10collective13CollectiveMmaINS1_35MainloopSm100TmaUmmaWarpSpecializedILi5ELi2ELi4ENS5_IJNS4_1CILi2EEESB_NSA_ILi1EEEEEEEENS5_IJNSA_ILi64EEESF_NSA_ILi32EEEEEENS_6half_tENS5_IJlSC_lEEESI_SJ_NS4_8TiledMMAINS4_8MMA_AtomIJNS4_20SM100_MMA_F16BF16_SSISI_SI_fLi64ELi64ELNS4_4UMMA5MajorE0ELSO_0ELNSN_7ScaleInE0ELSP_0EEEEEENS4_6LayoutINS5_IJSC_SC_SC_EEENS5_IJNSA_ILi0EEESU_SU_EEEEENS5_IJNS4_10UnderscoreESX_SX_EEEEENS4_23SM90_TMA_LOAD_MULTICASTENS4_14ComposedLayoutINS4_7SwizzleILi2ELi4ELi3EEENS4_18smem_ptr_flag_bitsILi16EEENSS_INS5_IJNSA_ILi8EEESG_EEENS5_IJSG_SC_EEEEEEEvNS4_8identityES10_S1A_vS1B_EENS_8epilogue10collective18CollectiveEpilogueINS1D_23Sm100TmaWarpSpecializedILi3ELi2ELi16ELb1ELb0EEEJSH_NS5_IJNSS_ISF_SC_EENSS_ISG_SC_EEEEESI_SJ_SI_SJ_NS1D_6fusion15FusionCallbacksIS1H_NS1L_17LinearCombinationISI_fSI_fLNS_15FloatRoundStyleE2EEESH_S1K_JEEENS4_5SM1004TMEM4LOAD26SM100_TMEM_LOAD_16dp256b4xENS4_13SM90_TMA_LOADES1A_NS4_17SM75_U32x4_LDSM_NENS4_14SM90_TMA_STOREES1A_NS4_17SM90_U32x4_STSM_NENS4_39AutoVectorizingCopyWithAssumedAlignmentILi128EEEEEEvvEEEEvNT_6ParamsE)
        .other          _ZN7cutlass13device_kernelINS_4gemm6kernel13GemmUniversalIN4cute5tupleIJiiiiEEENS1_10collective13CollectiveMmaINS1_35MainloopSm100TmaUmmaWarpSpecializedILi5ELi2ELi4ENS5_IJNS4_1CILi2EEESB_NSA_ILi1EEEEEEEENS5_IJNSA_ILi64EEESF_NSA_ILi32EEEEEENS_6half_tENS5_IJlSC_lEEESI_SJ_NS4_8TiledMMAINS4_8MMA_AtomIJNS4_20SM100_MMA_F16BF16_SSISI_SI_fLi64ELi64ELNS4_4UMMA5MajorE0ELSO_0ELNSN_7ScaleInE0ELSP_0EEEEEENS4_6LayoutINS5_IJSC_SC_SC_EEENS5_IJNSA_ILi0EEESU_SU_EEEEENS5_IJNS4_10UnderscoreESX_SX_EEEEENS4_23SM90_TMA_LOAD_MULTICASTENS4_14ComposedLayoutINS4_7SwizzleILi2ELi4ELi3EEENS4_18smem_ptr_flag_bitsILi16EEENSS_INS5_IJNSA_ILi8EEESG_EEENS5_IJSG_SC_EEEEEEEvNS4_8identityES10_S1A_vS1B_EENS_8epilogue10collective18CollectiveEpilogueINS1D_23Sm100TmaWarpSpecializedILi3ELi2ELi16ELb1ELb0EEEJSH_NS5_IJNSS_ISF_SC_EENSS_ISG_SC_EEEEESI_SJ_SI_SJ_NS1D_6fusion15FusionCallbacksIS1H_NS1L_17LinearCombinationISI_fSI_fLNS_15FloatRoundStyleE2EEESH_S1K_JEEENS4_5SM1004TMEM4LOAD26SM100_TMEM_LOAD_16dp256b4xENS4_13SM90_TMA_LOADES1A_NS4_17SM75_U32x4_LDSM_NENS4_14SM90_TMA_STOREES1A_NS4_17SM90_U32x4_STSM_NENS4_39AutoVectorizingCopyWithAssumedAlignmentILi128EEEEEEvvEEEEvNT_6ParamsE,@"STO_CUDA_ENTRY STV_DEFAULT"
_ZN7cutlass13device_kernelINS_4gemm6kernel13GemmUniversalIN4cute5tupleIJiiiiEEENS1_10collective13CollectiveMmaINS1_35MainloopSm100TmaUmmaWarpSpecializedILi5ELi2ELi4ENS5_IJNS4_1CILi2EEESB_NSA_ILi1EEEEEEEENS5_IJNSA_ILi64EEESF_NSA_ILi32EEEEEENS_6half_tENS5_IJlSC_lEEESI_SJ_NS4_8TiledMMAINS4_8MMA_AtomIJNS4_20SM100_MMA_F16BF16_SSISI_SI_fLi64ELi64ELNS4_4UMMA5MajorE0ELSO_0ELNSN_7ScaleInE0ELSP_0EEEEEENS4_6LayoutINS5_IJSC_SC_SC_EEENS5_IJNSA_ILi0EEESU_SU_EEEEENS5_IJNS4_10UnderscoreESX_SX_EEEEENS4_23SM90_TMA_LOAD_MULTICASTENS4_14ComposedLayoutINS4_7SwizzleILi2ELi4ELi3EEENS4_18smem_ptr_flag_bitsILi16EEENSS_INS5_IJNSA_ILi8EEESG_EEENS5_IJSG_SC_EEEEEEEvNS4_8identityES10_S1A_vS1B_EENS_8epilogue10collective18CollectiveEpilogueINS1D_23Sm100TmaWarpSpecializedILi3ELi2ELi16ELb1ELb0EEEJSH_NS5_IJNSS_ISF_SC_EENSS_ISG_SC_EEEEESI_SJ_SI_SJ_NS1D_6fusion15FusionCallbacksIS1H_NS1L_17LinearCombinationISI_fSI_fLNS_15FloatRoundStyleE2EEESH_S1K_JEEENS4_5SM1004TMEM4LOAD26SM100_TMEM_LOAD_16dp256b4xENS4_13SM90_TMA_LOADES1A_NS4_17SM75_U32x4_LDSM_NENS4_14SM90_TMA_STOREES1A_NS4_17SM90_U32x4_STSM_NENS4_39AutoVectorizingCopyWithAssumedAlignmentILi128EEEEEEvvEEEEvNT_6ParamsE:
[----:B------:R-:W1:Y:S01]  /*0000*/  LDC R1, c[0x0][0x37c] ;  /* 0x0000df00ff017b82 */ /* 0x000e620000000800 */
[----:B------:R-:W2:Y:S01]  /*0010*/  S2R R55, SR_TID.X ;  /* 0x0000000000377919 */ /* 0x000ea20000002100 */
[----:B------:R-:W3:Y:S01]  /*0020*/  LDCU.64 UR8, c[0x0][0x890] ;  /* 0x00011200ff0877ac */ /* 0x000ee20008000a00 */
[----:B------:R-:W-:Y:S02]  /*0030*/  PRMT R45, RZ, 0x7610, R45 ;  /* 0x00007610ff2d7816 */ /* 0x000fe4000000002d */
[----:B------:R-:W-:Y:S01]  /*0040*/  ELECT P3, URZ, PT ;  /* 0x0000000000ff782f */ /* 0x000fe20003860000 */
[----:B---3--:R-:W-:-:S04]  /*0050*/  UISETP.NE.U32.AND UP0, UPT, UR8, URZ, UPT ;  /* 0x000000ff0800728c */ /* 0x008fc8000bf05070 */
[----:B------:R-:W-:Y:S01]  /*0060*/  UISETP.NE.AND.EX UP0, UPT, UR9, URZ, UPT, UP0 ;  /* 0x000000ff0900728c */ /* 0x000fe2000bf05300 */
[----:B--2---:R-:W-:-:S05]  /*0070*/  SHF.R.U32.HI R46, RZ, 0x5, R55 ;  /* 0x00000005ff2e7819 */ /* 0x004fca0000011637 */
[----:B------:R-:W2:Y:S02]  /*0080*/  SHFL.IDX PT, R0, R46, RZ, 0x1f ;  /* 0x00001fff2e007589 */ /* 0x000ea400000e0000 */
[----:B--2---:R-:W-:Y:S01]  /*0090*/  R2UR UR22, R0 ;  /* 0x00000000001672ca */ /* 0x004fe200000e0000 */
[----:B-1----:R-:W-:-:S14]  /*00a0*/  BRA.U UP0, `(.L_x_0) ;  /* 0x0000000100307547 */ /* 0x002fdc000b800000 */
[----:B------:R-:W1:Y:S02]  /*00b0*/  LDCU.64 UR4, c[0x0][0x888] ;  /* 0x00011100ff0477ac */ /* 0x000e640008000a00 */
[----:B-1----:R-:W-:-:S04]  /*00c0*/  UISETP.NE.U32.AND UP0, UPT, UR4, URZ, UPT ;  /* 0x000000ff0400728c */ /* 0x002fc8000bf05070 */
[----:B------:R-:W-:-:S09]  /*00d0*/  UISETP.NE.AND.EX UP0, UPT, UR5, URZ, UPT, UP0 ;  /* 0x000000ff0500728c */ /* 0x000fd2000bf05300 */
[----:B------:R-:W-:Y:S05]  /*00e0*/  BRA.U !UP0, `(.L_x_1) ;  /* 0x0000000108147547 */ /* 0x000fea000b800000 */
[----:B------:R-:W1:Y:S01]  /*00f0*/  LDC.64 R26, c[0x0][0x888] ;  /* 0x00022200ff1a7b82 */ /* 0x000e620000000a00 */
[----:B------:R-:W1:Y:S02]  /*0100*/  LDCU.64 UR4, c[0x0][0x358] ;  /* 0x00006b00ff0477ac */ /* 0x000e640008000a00 */
[----:B-1----:R1:W5:Y:S01]  /*0110*/  LDG.E R26, desc[UR4][R26.64] ;  /* 0x000000041a1a7981 */ /* 0x002362000c1e1900 */
[----:B------:R-:W-:Y:S01]  /*0120*/  HFMA2 R45, -RZ, RZ, 0, 5.9604644775390625e-08 ;  /* 0x00000001ff2d7431 */ /* 0x000fe200000001ff */
[----:B------:R-:W-:Y:S05]  /*0130*/  BRA `(.L_x_0) ;  /* 0x00000000000c7947 */ /* 0x000fea0003800000 */
.L_x_1:
[----:B------:R-:W1:Y:S01]  /*0140*/  LDCU UR4, c[0x0][0x880] ;  /* 0x00011000ff0477ac */ /* 0x000e620008000800 */
[----:B------:R-:W-:Y:S01]  /*0150*/  HFMA2 R45, -RZ, RZ, 0, 5.9604644775390625e-08 ;  /* 0x00000001ff2d7431 */ /* 0x000fe200000001ff */
[----:B-1----:R-:W-:-:S07]  /*0160*/  MOV R26, UR4 ;  /* 0x00000004001a7c02 */ /* 0x002fce0008000f00 */
.L_x_0:
[----:B------:R-:W2:Y:S02]  /*0170*/  LDCU.64 UR4, c[0x0][0x8b0] ;  /* 0x00011600ff0477ac */ /* 0x000ea40008000a00 */
[----:B--2---:R-:W-:-:S04]  /*0180*/  UISETP.NE.U32.AND UP0, UPT, UR4, URZ, UPT ;  /* 0x000000ff0400728c */ /* 0x004fc8000bf05070 */
[----:B------:R-:W-:-:S09]  /*0190*/  UISETP.NE.AND.EX UP0, UPT, UR5, URZ, UPT, UP0 ;  /* 0x000000ff0500728c */ /* 0x000fd2000bf05300 */
[----:B------:R-:W-:Y:S05]  /*01a0*/  BRA.U UP0, `(.L_x_2) ;  /* 0x0000000100287547 */ /* 0x000fea000b800000 */
[----:B------:R-:W2:Y:S02]  /*01b0*/  LDCU.64 UR4, c[0x0][0x8a8] ;  /* 0x00011500ff0477ac */ /* 0x000ea40008000a00 */
[----:B--2---:R-:W-:-:S04]  /*01c0*/  UISETP.NE.U32.AND UP0, UPT, UR4, URZ, UPT ;  /* 0x000000ff0400728c */ /* 0x004fc8000bf05070 */
[----:B------:R-:W-:-:S09]  /*01d0*/  UISETP.NE.AND.EX UP0, UPT, UR5, URZ, UPT, UP0 ;  /* 0x000000ff0500728c */ /* 0x000fd2000bf05300 */
[----:B------:R-:W-:Y:S05]  /*01e0*/  BRA.U !UP0, `(.L_x_3) ;  /* 0x0000000108107547 */ /* 0x000fea000b800000 */
[----:B------:R-:W2:Y:S01]  /*01f0*/  LDC.64 R24, c[0x0][0x8a8] ;  /* 0x00022a00ff187b82 */ /* 0x000ea20000000a00 */
[----:B------:R-:W2:Y:S02]  /*0200*/  LDCU.64 UR4, c[0x0][0x358] ;  /* 0x00006b00ff0477ac */ /* 0x000ea40008000a00 */
[----:B--2---:R2:W5:Y:S01]  /*0210*/  LDG.E R24, desc[UR4][R24.64] ;  /* 0x0000000418187981 */ /* 0x004562000c1e1900 */
[----:B------:R-:W-:Y:S05]  /*0220*/  BRA `(.L_x_2) ;  /* 0x0000000000087947 */ /* 0x000fea0003800000 */
.L_x_3:
[----:B------:R-:W2:Y:S02]  /*0230*/  LDCU UR4, c[0x0][0x8a0] ;  /* 0x00011400ff0477ac */ /* 0x000ea40008000800 */
[----:B--2---:R-:W-:Y:S02]  /*0240*/  MOV R24, UR4 ;  /* 0x0000000400187c02 */ /* 0x004fe40008000f00 */
.L_x_2:
[----:B------:R-:W-:Y:S01]  /*0250*/  IMAD.U32 R0, RZ, RZ, UR22 ;  /* 0x00000016ff007e24 */ /* 0x000fe2000f8e00ff */
[----:B------:R-:W-:Y:S04]  /*0260*/  BSSY.RECONVERGENT B0, `(.L_x_4) ;  /* 0x000000c000007945 */ /* 0x000fe80003800200 */
[C---:B------:R-:W-:Y:S02]  /*0270*/  ISETP.NE.OR P1, PT, R0.reuse, 0x1, !P3 ;  /* 0x000000010000780c */ /* 0x040fe40005f25670 */
[----:B------:R-:W-:-:S11]  /*0280*/  ISETP.NE.OR P0, PT, R0, 0x3, !P3 ;  /* 0x000000030000780c */ /* 0x000fd60005f05670 */
[----:B------:R-:W-:Y:S05]  /*0290*/  @P1 BRA `(.L_x_5) ;  /* 0x0000000000201947 */ /* 0x000fea0003800000 */
[----:B------:R-:W3:Y:S02]  /*02a0*/  LDCU.64 UR4, c[0x0][0x348] ;  /* 0x00006900ff0477ac */ /* 0x000ee40008000a00 */
[----:B---3--:R-:W-:Y:S02]  /*02b0*/  UIADD3 UR6, UP1, UPT, UR4, 0x80, URZ ;  /* 0x0000008004067890 */ /* 0x008fe4000ff3e0ff */
[----:B------:R-:W-:Y:S02]  /*02c0*/  UIADD3 UR4, UP0, UPT, UR4, 0x180, URZ ;  /* 0x0000018004047890 */ /* 0x000fe4000ff1e0ff */
[----:B------:R-:W-:Y:S02]  /*02d0*/  UIADD3.X UR7, UPT, UPT, URZ, UR5, URZ, UP1, !UPT ;  /* 0x00000005ff077290 */ /* 0x000fe40008ffe4ff */
[----:B------:R-:W-:-:S07]  /*02e0*/  UIADD3.X UR5, UPT, UPT, URZ, UR5, URZ, UP0, !UPT ;  /* 0x00000005ff057290 */ /* 0x000fce00087fe4ff */
[----:B------:R3:W-:Y:S02]  /*02f0*/  UTMACCTL.PF [UR6] ;  /* 0x00000000060079b9 */ /* 0x0007e40008040000 */
[----:B------:R3:W-:Y:S02]  /*0300*/  UTMACCTL.PF [UR4] ;  /* 0x00000000040079b9 */ /* 0x0007e40008040000 */
[----:B---3--:R-:W-:Y:S01]  /*0310*/  NOP ;  /* 0x0000000000007918 */ /* 0x008fe20000000000 */
.L_x_5:
[----:B------:R-:W-:Y:S05]  /*0320*/  BSYNC.RECONVERGENT B0 ;  /* 0x0000000000007941 */ /* 0x000fea0003800200 */
.L_x_4:
[----:B------:R-:W-:Y:S04]  /*0330*/  BSSY.RECONVERGENT B0, `(.L_x_6) ;  /* 0x000000a000007945 */ /* 0x000fe80003800200 */
        /* <DEDUP_REMOVED lines=9> */
.L_x_7:
[----:B------:R-:W-:Y:S05]  /*03d0*/  BSYNC.RECONVERGENT B0 ;  /* 0x0000000000007941 */ /* 0x000fea0003800200 */
.L_x_6:
[----:B------:R-:W3:Y:S01]  /*03e0*/  LDCU.64 UR4, c[0x0][0x888] ;  /* 0x00011100ff0477ac */ /* 0x000ee20008000a00 */
[----:B------:R-:W-:Y:S02]  /*03f0*/  UISETP.EQ.U32.AND UP1, UPT, UR8, URZ, UPT ;  /* 0x000000ff0800728c */ /* 0x000fe4000bf22070 */
[----:B------:R-:W-:Y:S02]  /*0400*/  UPLOP3.LUT UP3, UPT, UPT, UPT, UPT, 0x80, 0x8 ;  /* 0x000000000008789c */ /* 0x000fe40003f6f070 */
[----:B---3--:R-:W-:-:S04]  /*0410*/  UISETP.NE.U32.AND UP0, UPT, UR4, URZ, UPT ;  /* 0x000000ff0400728c */ /* 0x008fc8000bf05070 */
[----:B------:R-:W-:-:S04]  /*0420*/  UISETP.NE.AND.EX UP0, UPT, UR5, URZ, UPT, UP0 ;  /* 0x000000ff0500728c */ /* 0x000fc8000bf05300 */
[----:B------:R-:W-:-:S04]  /*0430*/  UISETP.EQ.OR.EX UP2, UPT, UR9, URZ, !UP0, UP1 ;  /* 0x000000ff0900728c */ /* 0x000fc8000c742710 */
[----:B------:R-:W-:-:S06]  /*0440*/  UP2UR UR4, UPR, URZ, 0x4 ;  /* 0x00000004ff047883 */ /* 0x000fcc0008000000 */
[----:B------:R-:W-:Y:S01]  /*0450*/  MOV R49, UR4 ;  /* 0x0000000400317c02 */ /* 0x000fe20008000f00 */
[----:B------:R-:W-:Y:S06]  /*0460*/  BRA.U !UP2, `(.L_x_8) ;  /* 0x000000010a207547 */ /* 0x000fec000b800000 */
[----:B------:R-:W-:Y:S01]  /*0470*/  UISETP.NE.U32.AND UP1, UPT, UR8, URZ, UPT ;  /* 0x000000ff0800728c */ /* 0x000fe2000bf25070 */
[----:B-----5:R-:W-:Y:S01]  /*0480*/  FSETP.NEU.AND P0, PT, R26, RZ, PT ;  /* 0x000000ff1a00720b */ /* 0x020fe20003f0d000 */
[----:B------:R-:W-:Y:S02]  /*0490*/  USEL UR4, URZ, 0xffffffff, UP0 ;  /* 0xffffffffff047887 */ /* 0x000fe40008000000 */
[----:B------:R-:W-:-:S10]  /*04a0*/  UISETP.NE.AND.EX UP1, UPT, UR9, URZ, UPT, UP1 ;  /* 0x000000ff0900728c */ /* 0x000fd4000bf25310 */
[----:B------:R-:W-:Y:S01]  /*04b0*/  VOTEU.ANY UP0, P0 ;  /* 0x0000000000ff7886 */ /* 0x000fe20000000100 */
[----:B------:R-:W-:-:S04]  /*04c0*/  @!UP1 USEL UR4, URZ, 0xffffffff, UP0 ;  /* 0xffffffffff049887 */ /* 0x000fc80008000000 */
[----:B------:R-:W-:-:S04]  /*04d0*/  ULOP3.LUT UR4, UR4, 0x1, URZ, 0xc0, !UPT ;  /* 0x0000000104047892 */ /* 0x000fc8000f8ec0ff */
[----:B------:R-:W-:-:S11]  /*04e0*/  UISETP.NE.U32.AND UP3, UPT, UR4, 0x1, UPT ;  /* 0x000000010400788c */ /* 0x000fd6000bf65070 */
.L_x_8:
[----:B------:R-:W3:Y:S01]  /*04f0*/  SHFL.IDX PT, R2, R46, RZ, 0x1f ;  /* 0x00001fff2e027589 */ /* 0x000ee200000e0000 */
[----:B------:R-:W-:-:S04]  /*0500*/  UISETP.NE.AND UP0, UPT, UR22, 0x2, UPT ;  /* 0x000000021600788c */ /* 0x000fc8000bf05270 */
[----:B------:R-:W-:Y:S01]  /*0510*/  USEL UR33, URZ, 0x1, UP0 ;  /* 0x00000001ff217887 */ /* 0x000fe20008000000 */
[----:B---3--:R-:W-:-:S13]  /*0520*/  ISETP.NE.AND P0, PT, R2, RZ, PT ;  /* 0x000000ff0200720c */ /* 0x008fda0003f05270 */
[----:B------:R-:W-:Y:S05]  /*0530*/  @P0 BRA `(.L_x_9) ;  /* 0x0000000000600947 */ /* 0x000fea0003800000 */
[----:B------:R-:W3:Y:S01]  /*0540*/  S2UR UR4, SR_CgaCtaId ;  /* 0x00000000000479c3 */ /* 0x000ee20000008800 */
[----:B------:R-:W-:Y:S01]  /*0550*/  UMOV UR5, 0x400 ;  /* 0x0000040000057882 */ /* 0x000fe20000000000 */
[----:B------:R-:W-:Y:S01]  /*0560*/  UMOV UR8, 0x1 ;  /* 0x0000000100087882 */ /* 0x000fe20000000000 */
[----:B------:R-:W-:Y:S01]  /*0570*/  UMOV UR6, 0x3 ;  /* 0x0000000300067882 */ /* 0x000fe20000000000 */
[----:B------:R-:W-:-:S04]  /*0580*/  UIADD3 UR8, UPT, UPT, -UR8, 0x100000, URZ ;  /* 0x0010000008087890 */ /* 0x000fc8000fffe1ff */
[----:B------:R-:W-:Y:S02]  /*0590*/  USHF.L.U32 UR9, UR8, 0xb, URZ ;  /* 0x0000000b08097899 */ /* 0x000fe400080006ff */
[----:B------:R-:W-:Y:S02]  /*05a0*/  USHF.L.U32 UR8, UR8, 0x1, URZ ;  /* 0x0000000108087899 */ /* 0x000fe400080006ff */
[----:B------:R-:W-:-:S04]  /*05b0*/  UIADD3 UR6, UPT, UPT, -UR6, 0x100000, URZ ;  /* 0x0010000006067890 */ /* 0x000fc8000fffe1ff */
[----:B------:R-:W-:Y:S02]  /*05c0*/  USHF.L.U32 UR7, UR6, 0xb, URZ ;  /* 0x0000000b06077899 */ /* 0x000fe400080006ff */
[----:B------:R-:W-:Y:S01]  /*05d0*/  USHF.L.U32 UR6, UR6, 0x1, URZ ;  /* 0x0000000106067899 */ /* 0x000fe200080006ff */
[----:B------:R-:W-:Y:S01]  /*05e0*/  ELECT P0, URZ, PT ;  /* 0x0000000000ff782f */ /* 0x000fe20003800000 */
[----:B---3--:R-:W-:Y:S01]  /*05f0*/  ULEA UR4, UR4, UR5, 0x18 ;  /* 0x0000000504047291 */ /* 0x008fe2000f8ec0ff */
[----:B------:R-:W3:Y:S11]  /*0600*/  FENCE.VIEW.ASYNC.S ;  /* 0x00000000000073c6 */ /* 0x000ef60000000000 */
[----:B---3--:R3:W4:Y:S01]  /*0610*/  SYNCS.EXCH.64 URZ, [UR4], UR8 ;  /* 0x0000000804ff75b2 */ /* 0x0087220008000100 */
[----:B------:R3:W1:Y:S01]  /*0620*/  SYNCS.EXCH.64 URZ, [UR4+0x28], UR6 ;  /* 0x0000280604ff75b2 */ /* 0x0006620008000100 */
        /* <DEDUP_REMOVED lines=8> */
[----:B------:R-:W-:Y:S01]  /*06b0*/  NOP ;  /* 0x0000000000007918 */ /* 0x000fe20000000000 */
.L_x_9:
[----:B------:R-:W2:Y:S01]  /*06c0*/  SHFL.IDX PT, R2, R46, RZ, 0x1f ;  /* 0x00001fff2e027589 */ /* 0x000ea200000e0000 */
[----:B------:R-:W-:Y:S01]  /*06d0*/  NOP ;  /* 0x0000000000007918 */ /* 0x000fe20000000000 */
[----:B--2---:R-:W-:-:S13]  /*06e0*/  ISETP.NE.AND P0, PT, R2, 0x1, PT ;  /* 0x000000010200780c */ /* 0x004fda0003f05270 */
[----:B------:R-:W-:Y:S05]  /*06f0*/  @P0 BRA `(.L_x_10) ;  /* 0x0000000000500947 */ /* 0x000fea0003800000 */
[----:B---3--:R-:W2:Y:S01]  /*0700*/  S2UR UR4, SR_CgaCtaId ;  /* 0x00000000000479c3 */ /* 0x008ea20000008800 */
        /* <DEDUP_REMOVED lines=10> */
[----:B--2---:R-:W-:Y:S01]  /*07b0*/  ULEA UR4, UR4, UR5, 0x18 ;  /* 0x0000000504047291 */ /* 0x004fe2000f8ec0ff */
[----:B------:R-:W2:Y:S11]  /*07c0*/  FENCE.VIEW.ASYNC.S ;  /* 0x00000000000073c6 */ /* 0x000eb60000000000 */
[----:B--2---:R2:W3:Y:S01]  /*07d0*/  SYNCS.EXCH.64 URZ, [UR4+0x50], UR8 ;  /* 0x0000500804ff75b2 */ /* 0x0044e20008000100 */
[----:B------:R2:W1:Y:S01]  /*07e0*/  SYNCS.EXCH.64 URZ, [UR4+0x68], UR6 ;  /* 0x0000680604ff75b2 */ /* 0x0004620008000100 */
[----:B------:R2:W1:Y:S01]  /*07f0*/  SYNCS.EXCH.64 URZ, [UR4+0x58], UR8 ;  /* 0x0000580804ff75b2 */ /* 0x0004620008000100 */
[----:B------:R2:W1:Y:S01]  /*0800*/  SYNCS.EXCH.64 URZ, [UR4+0x70], UR6 ;  /* 0x0000700604ff75b2 */ /* 0x0004620008000100 */
[----:B------:R2:W1:Y:S01]  /*0810*/  SYNCS.EXCH.64 URZ, [UR4+0x60], UR8 ;  /* 0x0000600804ff75b2 */ /* 0x0004620008000100 */
[----:B------:R2:W1:Y:S01]  /*0820*/  SYNCS.EXCH.64 URZ, [UR4+0x78], UR6 ;  /* 0x0000780604ff75b2 */ /* 0x0004620008000100 */
[----:B------:R-:W-:Y:S01]  /*0830*/  NOP ;  /* 0x0000000000007918 */ /* 0x000fe20000000000 */
.L_x_10:
[----:B------:R-:W4:Y:S01]  /*0840*/  SHFL.IDX PT, R2, R46, RZ, 0x1f ;  /* 0x00001fff2e027589 */ /* 0x000f2200000e0000 */
[----:B------:R-:W-:Y:S01]  /*0850*/  NOP ;  /* 0x0000000000007918 */ /* 0x000fe20000000000 */
[----:B----4-:R-:W-:-:S13]  /*0860*/  ISETP.NE.AND P0, PT, R2, 0x3, PT ;  /* 0x000000030200780c */ /* 0x010fda0003f05270 */
[----:B------:R-:W-:Y:S05]  /*0870*/  @P0 BRA `(.L_x_11) ;  /* 0x0000000000300947 */ /* 0x000fea0003800000 */
[----:B--23--:R-:W2:Y:S01]  /*0880*/  S2UR UR6, SR_CgaCtaId ;  /* 0x00000000000679c3 */ /* 0x00cea20000008800 */
[----:B------:R-:W-:Y:S01]  /*0890*/  UMOV UR4, 0x400 ;  /* 0x0000040000047882 */ /* 0x000fe20000000000 */
[----:B------:R-:W-:Y:S01]  /*08a0*/  UMOV UR5, 0x20 ;  /* 0x0000002000057882 */ /* 0x000fe20000000000 */
[----:B------:R-:W-:Y:S01]  /*08b0*/  ELECT P0, URZ, PT ;  /* 0x0000000000ff782f */ /* 0x000fe20003800000 */
[----:B--2---:R-:W-:Y:S02]  /*08c0*/  ULEA UR6, UR6, UR4, 0x18 ;  /* 0x0000000406067291 */ /* 0x004fe4000f8ec0ff */
[----:B------:R-:W-:-:S04]  /*08d0*/  UIADD3 UR4, UPT, UPT, -UR5, 0x100000, URZ ;  /* 0x0010000005047890 */ /* 0x000fc8000fffe1ff */
[----:B------:R-:W-:Y:S02]  /*08e0*/  USHF.L.U32 UR5, UR4, 0xb, URZ ;  /* 0x0000000b04057899 */ /* 0x000fe400080006ff */
[----:B------:R-:W-:Y:S01]  /*08f0*/  USHF.L.U32 UR4, UR4, 0x1, URZ ;  /* 0x0000000104047899 */ /* 0x000fe200080006ff */
[----:B------:R-:W2:Y:S11]  /*0900*/  FENCE.VIEW.ASYNC.S ;  /* 0x00000000000073c6 */ /* 0x000eb60000000000 */
[----:B--2---:R4:W2:Y:S01]  /*0910*/  SYNCS.EXCH.64 URZ, [UR6+0x80], UR4 ;  /* 0x0000800406ff75b2 */ /* 0x0048a20008000100 */
[----:B------:R4:W3:Y:S02]  /*0920*/  SYNCS.EXCH.64 URZ, [UR6+0x88], UR4 ;  /* 0x0000880406ff75b2 */ /* 0x0008e40008000100 */
[----:B----4-:R-:W-:Y:S01]  /*0930*/  NOP ;  /* 0x0000000000007918 */ /* 0x010fe20000000000 */
.L_x_11:
[----:B------:R-:W4:Y:S01]  /*0940*/  SHFL.IDX PT, R2, R46, RZ, 0x1f ;  /* 0x00001fff2e027589 */ /* 0x000f2200000e0000 */
[----:B------:R-:W-:Y:S01]  /*0950*/  NOP ;  /* 0x0000000000007918 */ /* 0x000fe20000000000 */
[----:B----4-:R-:W-:-:S13]  /*0960*/  ISETP.NE.AND P0, PT, R2, 0x4, PT ;  /* 0x000000040200780c */ /* 0x010fda0003f05270 */
[----:B------:R-:W-:Y:S05]  /*0970*/  @P0 BRA `(.L_x_12) ;  /* 0x00000000004c0947 */ /* 0x000fea0003800000 */
[----:B--23--:R-:W2:Y:S01]  /*0980*/  S2UR UR6, SR_CgaCtaId ;  /* 0x00000000000679c3 */ /* 0x00cea20000008800 */
[----:B------:R-:W-:Y:S01]  /*0990*/  UMOV UR4, 0x3a0 ;  /* 0x000003a000047882 */ /* 0x000fe20000000000 */
[----:B------:R-:W-:Y:S01]  /*09a0*/  UMOV UR5, 0x400 ;  /* 0x0000040000057882 */ /* 0x000fe20000000000 */
[----:B------:R-:W-:Y:S01]  /*09b0*/  USEL UR4, UR4, 0x320, UP3 ;  /* 0x0000032004047887 */ /* 0x000fe20009800000 */
[----:B------:R-:W-:Y:S01]  /*09c0*/  UMOV UR8, 0x1 ;  /* 0x0000000100087882 */ /* 0x000fe20000000000 */
[----:B------:R-:W-:Y:S01]  /*09d0*/  ELECT P0, URZ, PT ;  /* 0x0000000000ff782f */ /* 0x000fe20003800000 */
[----:B------:R-:W-:-:S04]  /*09e0*/  UIADD3 UR8, UPT, UPT, -UR8, 0x100000, URZ ;  /* 0x0010000008087890 */ /* 0x000fc8000fffe1ff */
[----:B------:R-:W-:Y:S02]  /*09f0*/  USHF.L.U32 UR9, UR8, 0xb, URZ ;  /* 0x0000000b08097899 */ /* 0x000fe400080006ff */
[----:B------:R-:W-:Y:S02]  /*0a00*/  USHF.L.U32 UR8, UR8, 0x1, URZ ;  /* 0x0000000108087899 */ /* 0x000fe400080006ff */
[----:B--2---:R-:W-:Y:S02]  /*0a10*/  ULEA UR6, UR6, UR5, 0x18 ;  /* 0x0000000506067291 */ /* 0x004fe4000f8ec0ff */
[----:B------:R-:W-:-:S04]  /*0a20*/  UIADD3 UR4, UPT, UPT, -UR4, 0x100000, URZ ;  /* 0x0010000004047890 */ /* 0x000fc8000fffe1ff */
[----:B------:R-:W-:Y:S02]  /*0a30*/  USHF.L.U32 UR5, UR4, 0xb, URZ ;  /* 0x0000000b04057899 */ /* 0x000fe400080006ff */
[----:B------:R-:W-:Y:S01]  /*0a40*/  USHF.L.U32 UR4, UR4, 0x1, URZ ;  /* 0x0000000104047899 */ /* 0x000fe200080006ff */
[----:B------:R-:W2:Y:S03]  /*0a50*/  FENCE.VIEW.ASYNC.S ;  /* 0x00000000000073c6 */ /* 0x000ea60000000000 */
[----:B--2---:R4:W2:Y:S08]  /*0a60*/  SYNCS.EXCH.64 URZ, [UR6+0x90], UR8 ;  /* 0x0000900806ff75b2 */ /* 0x0048b00008000100 */
[----:B------:R4:W3:Y:S01]  /*0a70*/  SYNCS.EXCH.64 URZ, [UR6+0xa0], UR4 ;  /* 0x0000a00406ff75b2 */ /* 0x0008e20008000100 */
[----:B------:R4:W1:Y:S01]  /*0a80*/  SYNCS.EXCH.64 URZ, [UR6+0x98], UR8 ;  /* 0x0000980806ff75b2 */ /* 0x0008620008000100 */
[----:B------:R4:W1:Y:S02]  /*0a90*/  SYNCS.EXCH.64 URZ, [UR6+0xa8], UR4 ;  /* 0x0000a80406ff75b2 */ /* 0x0008640008000100 */
[----:B----4-:R-:W-:Y:S01]  /*0aa0*/  NOP ;  /* 0x0000000000007918 */ /* 0x010fe20000000000 */
.L_x_12:
[----:B------:R-:W4:Y:S01]  /*0ab0*/  SHFL.IDX PT, R2, R46, RZ, 0x1f ;  /* 0x00001fff2e027589 */ /* 0x000f2200000e0000 */
[----:B------:R-:W-:Y:S01]  /*0ac0*/  NOP ;  /* 0x0000000000007918 */ /* 0x000fe20000000000 */
[----:B----4-:R-:W-:-:S13]  /*0ad0*/  ISETP.NE.AND P0, PT, R2, 0x5, PT ;  /* 0x000000050200780c */ /* 0x010fda0003f05270 */
[----:B------:R-:W-:Y:S05]  /*0ae0*/  @P0 BRA `(.L_x_13) ;  /* 0x0000000000580947 */ /* 0x000fea0003800000 */
[----:B--23--:R-:W2:Y:S01]  /*0af0*/  S2UR UR4, SR_CgaCtaId ;  /* 0x00000000000479c3 */ /* 0x00cea20000008800 */
        /* <DEDUP_REMOVED lines=12> */
[----:B--2---:R4:W2:Y:S01]  /*0bc0*/  SYNCS.EXCH.64 URZ, [UR4+0xb0], UR8 ;  /* 0x0000b00804ff75b2 */ /* 0x0048a20008000100 */
[----:B------:R4:W3:Y:S01]  /*0bd0*/  SYNCS.EXCH.64 URZ, [UR4+0xd0], UR6 ;  /* 0x0000d00604ff75b2 */ /* 0x0008e20008000100 */
[----:B------:R4:W1:Y:S01]  /*0be0*/  SYNCS.EXCH.64 URZ, [UR4+0xb8], UR8 ;  /* 0x0000b80804ff75b2 */ /* 0x0008620008000100 */
[----:B------:R4:W1:Y:S01]  /*0bf0*/  SYNCS.EXCH.64 URZ, [UR4+0xd8], UR6 ;  /* 0x0000d80604ff75b2 */ /* 0x0008620008000100 */
[----:B------:R4:W1:Y:S01]  /*0c00*/  SYNCS.EXCH.64 URZ, [UR4+0xc0], UR8 ;  /* 0x0000c00804ff75b2 */ /* 0x0008620008000100 */
[----:B------:R4:W1:Y:S01]  /*0c10*/  SYNCS.EXCH.64 URZ, [UR4+0xe0], UR6 ;  /* 0x0000e00604ff75b2 */ /* 0x0008620008000100 */
[----:B------:R4:W1:Y:S01]  /*0c20*/  SYNCS.EXCH.64 URZ, [UR4+0xc8], UR8 ;  /* 0x0000c80804ff75b2 */ /* 0x0008620008000100 */
[----:B------:R4:W1:Y:S02]  /*0c30*/  SYNCS.EXCH.64 URZ, [UR4+0xe8], UR6 ;  /* 0x0000e80604ff75b2 */ /* 0x0008640008000100 */
[----:B----4-:R-:W-:Y:S01]  /*0c40*/  NOP ;  /* 0x0000000000007918 */ /* 0x010fe20000000000 */
.L_x_13:
[----:B------:R-:W4:Y:S01]  /*0c50*/  SHFL.IDX PT, R2, R46, RZ, 0x1f ;  /* 0x00001fff2e027589 */ /* 0x000f2200000e0000 */
[----:B------:R-:W1:Y:S01]  /*0c60*/  S2UR UR54, SR_CgaCtaId ;  /* 0x00000000003679c3 */ /* 0x000e620000008800 */
[----:B------:R-:W-:Y:S01]  /*0c70*/  NOP ;  /* 0x0000000000007918 */ /* 0x000fe20000000000 */
[----:B----4-:R-:W-:-:S13]  /*0c80*/  ISETP.NE.AND P0, PT, R2, 0x3, PT ;  /* 0x000000030200780c */ /* 0x010fda0003f05270 */
[----:B-1----:R-:W-:Y:S05]  /*0c90*/  @P0 BRA `(.L_x_14) ;  /* 0x0000000000340947 */ /* 0x002fea0003800000 */
[----:B--23--:R-:W-:Y:S01]  /*0ca0*/  UMOV UR4, 0x400 ;  /* 0x0000040000047882 */ /* 0x00cfe20000000000 */
[----:B------:R-:W-:Y:S01]  /*0cb0*/  UMOV UR6, 0x20 ;  /* 0x0000002000067882 */ /* 0x000fe20000000000 */
[----:B------:R-:W-:Y:S02]  /*0cc0*/  ULEA UR4, UR54, UR4, 0x18 ;  /* 0x0000000436047291 */ /* 0x000fe4000f8ec0ff */
[----:B------:R-:W-:-:S04]  /*0cd0*/  UIADD3 UR6, UPT, UPT, -UR6, 0x100000, URZ ;  /* 0x0010000006067890 */ /* 0x000fc8000fffe1ff */
[----:B------:R-:W-:Y:S02]  /*0ce0*/  USHF.L.U32 UR7, UR6, 0xb, URZ ;  /* 0x0000000b06077899 */ /* 0x000fe400080006ff */
[----:B------:R-:W-:Y:S01]  /*0cf0*/  USHF.L.U32 UR6, UR6, 0x1, URZ ;  /* 0x0000000106067899 */ /* 0x000fe200080006ff */
[----:B------:R-:W-:Y:S01]  /*0d00*/  ELECT P0, URZ, PT ;  /* 0x0000000000ff782f */ /* 0x000fe20003800000 */
[----:B------:R-:W1:Y:S10]  /*0d10*/  FENCE.VIEW.ASYNC.S ;  /* 0x00000000000073c6 */ /* 0x000e740000000000 */
[----:B-1----:R1:W4:Y:S01]  /*0d20*/  SYNCS.EXCH.64 URZ, [UR4+0xf0], UR6 ;  /* 0x0000f00604ff75b2 */ /* 0x0023220008000100 */
[----:B------:R1:W2:Y:S01]  /*0d30*/  SYNCS.EXCH.64 URZ, [UR4+0x100], UR6 ;  /* 0x0001000604ff75b2 */ /* 0x0002a20008000100 */
[----:B------:R1:W3:Y:S01]  /*0d40*/  SYNCS.EXCH.64 URZ, [UR4+0xf8], UR6 ;  /* 0x0000f80604ff75b2 */ /* 0x0002e20008000100 */
[----:B------:R1:W1:Y:S01]  /*0d50*/  SYNCS.EXCH.64 URZ, [UR4+0x108], UR6 ;  /* 0x0001080604ff75b2 */ /* 0x0002620008000100 */
[----:B------:R-:W-:Y:S01]  /*0d60*/  NOP ;  /* 0x0000000000007918 */ /* 0x000fe20000000000 */
.L_x_14:
[----:B-123--:R-:W1:Y:S01]  /*0d70*/  LDCU UR4, c[0x0][0x36c] ;  /* 0x00006d80ff0477ac */ /* 0x00ee620008000800 */
[----:B------:R-:W-:Y:S01]  /*0d80*/  ISETP.NE.OR P3, PT, R0, 0x2, !P3 ;  /* 0x000000020000780c */ /* 0x000fe20005f65670 */
[----:B------:R-:W-:Y:S01]  /*0d90*/  NOP ;  /* 0x0000000000007918 */ /* 0x000fe20000000000 */
[----:B------:R-:W-:Y:S01]  /*0da0*/  LOP3.LUT R0, R55, 0x1f, RZ, 0xc0, !PT ;  /* 0x0000001f37007812 */ /* 0x000fe200078ec0ff */
[----:B------:R-:W-:Y:S02]  /*0db0*/  UISETP.NE.AND UP4, UPT, UR22, URZ, UPT ;  /* 0x000000ff1600728c */ /* 0x000fe4000bf85270 */
[----:B-1----:R-:W-:-:S09]  /*0dc0*/  UISETP.EQ.U32.AND UP5, UPT, UR4, 0x1, UPT ;  /* 0x000000010400788c */ /* 0x002fd2000bfa2070 */
[----:B------:R-:W-:Y:S05]  /*0dd0*/  BRA.U !UP5, `(.L_x_15) ;  /* 0x000000010d087547 */ /* 0x000fea000b800000 */
[----:B----4-:R-:W-:Y:S01]  /*0de0*/  UCGABAR_ARV ;  /* 0x00000000000079c7 */ /* 0x010fe20008000000 */
[----:B------:R-:W-:Y:S05]  /*0df0*/  BRA `(.L_x_16) ;  /* 0x0000000000047947 */ /* 0x000fea0003800000 */
.L_x_15:
[----:B----4-:R-:W-:Y:S01]  /*0e00*/  NOP ;  /* 0x0000000000007918 */ /* 0x010fe20000000000 */
.L_x_16:
[----:B------:R-:W1:Y:S01]  /*0e10*/  S2UR UR29, SR_CTAID.X ;  /* 0x00000000001d79c3 */ /* 0x000e620000002500 */
[----:B------:R-:W-:-:S05]  /*0e20*/  CS2R.32 R48, SR_CgaSize ;  /* 0x0000000000307805 */ /* 0x000fca0000008a00 */
[----:B------:R-:W-:-:S05]  /*0e30*/  IMAD R48, R48, -0xa0, RZ ;  /* 0xffffff6030307824 */ /* 0x000fca00078e02ff */
[----:B------:R-:W-:-:S14]  /*0e40*/  R2UR UR5, R48 ;  /* 0x00000000300572ca */ /* 0x000fdc00000e0000 */
[----:B------:R-:W2:Y:S01]  /*0e50*/  LDCU UR5, c[0x0][UR5+0x2b0] ;  /* 0x00005600050577ac */ /* 0x000ea20008000800 */
[----:B------:R-:W-:-:S05]  /*0e60*/  CS2R.32 R48, SR_CgaSize ;  /* 0x0000000000307805 */ /* 0x000fca0000008a00 */
[----:B------:R-:W-:-:S05]  /*0e70*/  IMAD R48, R48, -0xa0, RZ ;  /* 0xffffff6030307824 */ /* 0x000fca00078e02ff */
[----:B------:R-:W-:-:S14]  /*0e80*/  R2UR UR4, R48 ;  /* 0x00000000300472ca */ /* 0x000fdc00000e0000 */
[----:B------:R-:W3:Y:S01]  /*0e90*/  LDCU UR4, c[0x0][UR4+0x2b4] ;  /* 0x00005680040477ac */ /* 0x000ee20008000800 */
[----:B------:R-:W4:Y:S01]  /*0ea0*/  S2UR UR32, SR_CTAID.Y ;  /* 0x00000000002079c3 */ /* 0x000f220000002600 */
[----:B------:R-:W-:-:S05]  /*0eb0*/  CS2R.32 R48, SR_CgaSize ;  /* 0x0000000000307805 */ /* 0x000fca0000008a00 */
[----:B------:R-:W-:-:S05]  /*0ec0*/  IMAD R48, R48, -0xa0, RZ ;  /* 0xffffff6030307824 */ /* 0x000fca00078e02ff */
[----:B------:R-:W-:-:S14]  /*0ed0*/  R2UR UR7, R48 ;  /* 0x00000000300772ca */ /* 0x000fdc00000e0000 */
[----:B------:R-:W3:Y:S01]  /*0ee0*/  LDCU UR7, c[0x0][UR7+0x2a0] ;  /* 0x00005400070777ac */ /* 0x000ee20008000800 */
[----:B------:R-:W-:-:S05]  /*0ef0*/  CS2R.32 R48, SR_CgaSize ;  /* 0x0000000000307805 */ /* 0x000fca0000008a00 */
[----:B------:R-:W-:-:S05]  /*0f00*/  IMAD R48, R48, -0xa0, RZ ;  /* 0xffffff6030307824 */ /* 0x000fca00078e02ff */
[----:B------:R-:W-:-:S14]  /*0f10*/  R2UR UR8, R48 ;  /* 0x00000000300872ca */ /* 0x000fdc00000e0000 */
[----:B------:R-:W3:Y:S01]  /*0f20*/  LDCU UR8, c[0x0][UR8+0x2a4] ;  /* 0x00005480080877ac */ /* 0x000ee20008000800 */
[----:B------:R-:W-:Y:S02]  /*0f30*/  ULOP3.LUT UR46, UR54, 0x1, URZ, 0xc0, !UPT ;  /* 0x00000001362e7892 */ /* 0x000fe4000f8ec0ff */
[----:B------:R-:W-:Y:S02]  /*0f40*/  USHF.R.U32.HI UR26, URZ, 0x1, UR54 ;  /* 0x00000001ff1a7899 */ /* 0x000fe40008011636 */
[----:B------:R-:W-:Y:S02]  /*0f50*/  UISETP.GT.U32.AND UP1, UPT, UR46, 0xffff, UPT ;  /* 0x0000ffff2e00788c */ /* 0x000fe4000bf24070 */
[----:B------:R-:W-:Y:S01]  /*0f60*/  USHF.L.U32 UR28, UR54, 0x9, URZ ;  /* 0x00000009361c7899 */ /* 0x000fe200080006ff */
[----:B-1----:R-:W-:Y:S01]  /*0f70*/  I2FP.F32.U32 R3, UR29 ;  /* 0x0000001d00037c45 */ /* 0x002fe20008201000 */
[----:B------:R-:W1:Y:S04]  /*0f80*/  LDCU UR23, c[0x0][0xb24] ;  /* 0x00016480ff1777ac */ /* 0x000e680008000800 */
[----:B--2---:R-:W-:Y:S01]  /*0f90*/  FMUL R3, R3, UR5 ;  /* 0x0000000503037c20 */ /* 0x004fe20008400000 */
[----:B------:R-:W2:Y:S01]  /*0fa0*/  LDCU UR40, c[0x0][0xb24] ;  /* 0x00016480ff2877ac */ /* 0x000ea20008000800 */
[----:B----4-:R-:W-:Y:S01]  /*0fb0*/  I2FP.F32.U32 R2, UR32 ;  /* 0x0000002000027c45 */ /* 0x010fe20008201000 */
[----:B------:R-:W4:Y:S03]  /*0fc0*/  LDCU UR31, c[0x0][0xb30] ;  /* 0x00016600ff1f77ac */ /* 0x000f260008000800 */
[----:B------:R-:W1:Y:S01]  /*0fd0*/  F2I.U32.TRUNC.NTZ R3, R3 ;  /* 0x0000000300037305 */ /* 0x000e62000020f000 */
[----:B---3--:R-:W-:Y:S01]  /*0fe0*/  FMUL R2, R2, UR4 ;  /* 0x0000000402027c20 */ /* 0x008fe20008400000 */
[----:B------:R-:W-:-:S02]  /*0ff0*/  ULOP3.LUT UR4, UR54, 0x2, URZ, 0xc0, !UPT ;  /* 0x0000000236047892 */ /* 0x000fc4000f8ec0ff */
[----:B------:R-:W-:Y:S02]  /*1000*/  USHF.L.U32 UR27, UR54, 0xa, URZ ;  /* 0x0000000a361b7899 */ /* 0x000fe400080006ff */
[----:B------:R-:W-:Y:S02]  /*1010*/  UISETP.GT.U32.AND UP0, UPT, UR4, 0xffff, UPT ;  /* 0x0000ffff0400788c */ /* 0x000fe4000bf04070 */
[----:B------:R-:W3:Y:S01]  /*1020*/  F2I.U32.TRUNC.NTZ R2, R2 ;  /* 0x0000000200027305 */ /* 0x000ee2000020f000 */
[----:B------:R-:W-:Y:S01]  /*1030*/  UMOV UR35, 0x5 ;  /* 0x0000000500237882 */ /* 0x000fe20000000000 */
[----:B------:R-:W-:Y:S02]  /*1040*/  USEL UR24, UR46, 0xffff, !UP1 ;  /* 0x0000ffff2e187887 */ /* 0x000fe4000c800000 */
[----:B------:R-:W-:Y:S01]  /*1050*/  USEL UR25, UR4, 0xffff, !UP0 ;  /* 0x0000ffff04197887 */ /* 0x000fe2000c000000 */
[----:B-1----:R-:W-:Y:S02]  /*1060*/  R2UR UR5, R3 ;  /* 0x00000000030572ca */ /* 0x002fe400000e0000 */
[----:B---3--:R-:W-:-:S02]  /*1070*/  R2UR UR6, R2 ;  /* 0x00000000020672ca */ /* 0x008fc400000e0000 */
[----:B------:R-:W-:-:S09]  /*1080*/  PRMT R2, RZ, 0x7610, R2 ;  /* 0x00007610ff027816 */ /* 0x000fd20000000002 */
[----:B------:R-:W-:-:S04]  /*1090*/  UIADD3 UR5, UPT, UPT, -UR5, URZ, URZ ;  /* 0x000000ff05057290 */ /* 0x000fc8000fffe1ff */
[----:B------:R-:W-:Y:S02]  /*10a0*/  UIMAD UR5, UR7, UR5, UR29 ;  /* 0x00000005070572a4 */ /* 0x000fe4000f8e021d */
[----:B------:R-:W-:-:S04]  /*10b0*/  UIADD3 UR4, UPT, UPT, -UR6, URZ, URZ ;  /* 0x000000ff06047290 */ /* 0x000fc8000fffe1ff */
[----:B------:R-:W-:Y:S01]  /*10c0*/  IMAD.U32 R48, RZ, RZ, UR5 ;  /* 0x00000005ff307e24 */ /* 0x000fe2000f8e00ff */
[----:B------:R-:W-:-:S06]  /*10d0*/  UIMAD UR4, UR8, UR4, UR32 ;  /* 0x00000004080472a4 */ /* 0x000fcc000f8e0220 */
[----:B------:R-:W-:Y:S01]  /*10e0*/  IMAD.U32 R47, RZ, RZ, UR4 ;  /* 0x00000004ff2f7e24 */ /* 0x000fe2000f8e00ff */
[----:B--2-4-:R-:W-:Y:S06]  /*10f0*/  BRA.U UP4, `(.L_x_17) ;  /* 0x0000000104447547 */ /* 0x014fec000b800000 */
[----:B------:R-:W-:Y:S02]  /*1100*/  R2UR UR4, R47 ;  /* 0x000000002f0472ca */ /* 0x000fe400000e0000 */
[----:B------:R-:W-:-:S11]  /*1110*/  R2UR UR6, R48 ;  /* 0x00000000300672ca */ /* 0x000fd600000e0000 */
[----:B------:R-:W-:Y:S02]  /*1120*/  UISETP.NE.AND UP0, UPT, UR4, URZ, UPT ;  /* 0x000000ff0400728c */ /* 0x000fe4000bf05270 */
[----:B------:R-:W-:Y:S02]  /*1130*/  UISETP.NE.AND UP1, UPT, UR4, 0x1, UPT ;  /* 0x000000010400788c */ /* 0x000fe4000bf25270 */
[----:B------:R-:W-:Y:S02]  /*1140*/  UISETP.NE.AND UP2, UPT, UR6, URZ, UP0 ;  /* 0x000000ff0600728c */ /* 0x000fe40008745270 */
[----:B------:R-:W-:Y:S02]  /*1150*/  USEL UR4, URZ, 0x2, UP0 ;  /* 0x00000002ff047887 */ /* 0x000fe40008000000 */
[----:B------:R-:W-:Y:S02]  /*1160*/  USEL UR8, URZ, 0x1, UP2 ;  /* 0x00000001ff087887 */ /* 0x000fe40009000000 */
[----:B------:R-:W-:-:S02]  /*1170*/  UISETP.NE.AND UP2, UPT, UR6, URZ, UPT ;  /* 0x000000ff0600728c */ /* 0x000fc4000bf45270 */
[----:B------:R-:W-:Y:S02]  /*1180*/  USEL UR5, URZ, 0x4, UP1 ;  /* 0x00000004ff057887 */ /* 0x000fe40008800000 */
[----:B------:R-:W-:Y:S02]  /*1190*/  UISETP.NE.AND UP0, UPT, UR6, 0x1, UPT ;  /* 0x000000010600788c */ /* 0x000fe4000bf05270 */
[----:B------:R-:W-:Y:S02]  /*11a0*/  USEL UR6, URZ, 0x8, UP1 ;  /* 0x00000008ff067887 */ /* 0x000fe40008800000 */
[----:B------:R-:W-:Y:S02]  /*11b0*/  USEL UR7, UR5, 0x4, UP2 ;  /* 0x0000000405077887 */ /* 0x000fe40009000000 */
[----:B------:R-:W-:Y:S02]  /*11c0*/  USEL UR4, UR4, 0x2, UP0 ;  /* 0x0000000204047887 */ /* 0x000fe40008000000 */
[----:B------:R-:W-:-:S02]  /*11d0*/  USEL UR5, UR6, 0x8, UP0 ;  /* 0x0000000806057887 */ /* 0x000fc40008000000 */
[----:B------:R-:W-:-:S04]  /*11e0*/  UIADD3 UR4, UPT, UPT, UR4, UR7, UR8 ;  /* 0x0000000704047290 */ /* 0x000fc8000fffe008 */
[----:B------:R-:W-:-:S06]  /*11f0*/  UIADD3 UR4, UPT, UPT, UR4, UR5, URZ ;  /* 0x0000000504047290 */ /* 0x000fcc000fffe0ff */
[----:B------:R-:W-:-:S07]  /*1200*/  IMAD.U32 R2, RZ, RZ, UR4 ;  /* 0x00000004ff027e24 */ /* 0x000fce000f8e00ff */
.L_x_17:
[----:B------:R-:W1:Y:S01]  /*1210*/  S2UR UR36, SR_CTAID.Z ;  /* 0x00000000002479c3 */ /* 0x000e620000002700 */
[----:B------:R-:W-:Y:S01]  /*1220*/  UISETP.GE.AND UP0, UPT, UR23, 0x1, UPT ;  /* 0x000000011700788c */ /* 0x000fe2000bf06270 */
[----:B------:R-:W-:-:S08]  /*1230*/  UMOV UR34, 0x3 ;  /* 0x0000000300227882 */ /* 0x000fd00000000000 */
[----:B------:R-:W-:Y:S05]  /*1240*/  BRA.U !UP0, `(.L_x_18) ;  /* 0x0000000108d47547 */ /* 0x000fea000b800000 */
[----:B------:R-:W2:Y:S01]  /*1250*/  LDCU.128 UR12, c[0x0][0xb10] ;  /* 0x00016200ff0c77ac */ /* 0x000ea20008000c00 */
[----:B------:R-:W3:Y:S01]  /*1260*/  LDCU UR6, c[0x0][0x370] ;  /* 0x00006e00ff0677ac */ /* 0x000ee20008000800 */
[----:B------:R-:W4:Y:S01]  /*1270*/  LDCU UR5, c[0x0][0x374] ;  /* 0x00006e80ff0577ac */ /* 0x000f220008000800 */
[----:B------:R-:W1:Y:S01]  /*1280*/  LDCU UR30, c[0x0][0xb0c] ;  /* 0x00016180ff1e77ac */ /* 0x000e620008000800 */
[----:B------:R-:W1:Y:S01]  /*1290*/  LDCU UR4, c[0x0][0xb20] ;  /* 0x00016400ff0477ac */ /* 0x000e620008000800 */
[----:B------:R-:W1:Y:S01]  /*12a0*/  LDCU.64 UR8, c[0x0][0xb28] ;  /* 0x00016500ff0877ac */ /* 0x000e620008000a00 */
[----:B--2---:R-:W-:Y:S02]  /*12b0*/  UISETP.NE.AND UP0, UPT, UR14, 0x1, UPT ;  /* 0x000000010e00788c */ /* 0x004fe4000bf05270 */
[----:B----4-:R-:W-:Y:S02]  /*12c0*/  UIMAD.WIDE.U32 UR10, UR5, UR15, URZ ;  /* 0x0000000f050a72a5 */ /* 0x010fe4000f8e00ff */
[----:B---3--:R-:W-:-:S02]  /*12d0*/  UIMAD.WIDE.U32 UR18, UR6, UR12, URZ ;  /* 0x0000000c061272a5 */ /* 0x008fc4000f8e00ff */
[----:B-1----:R-:W-:Y:S02]  /*12e0*/  UISETP.NE.AND UP1, UPT, UR30, 0x1, UPT ;  /* 0x000000011e00788c */ /* 0x002fe4000bf25270 */
[----:B------:R-:W-:Y:S01]  /*12f0*/  UISETP.NE.AND UP2, UPT, UR23, 0x1, UPT ;  /* 0x000000011700788c */ /* 0x000fe2000bf45270 */
[----:B------:R-:W-:Y:S02]  /*1300*/  UMOV UR10, UR11 ;  /* 0x0000000b000a7c82 */ /* 0x000fe40008000000 */
[----:B------:R-:W-:Y:S01]  /*1310*/  UMOV UR18, UR19 ;  /* 0x0000001300127c82 */ /* 0x000fe20008000000 */
[----:B------:R-:W-:Y:S02]  /*1320*/  @UP0 USHF.R.U32.HI UR5, URZ, UR4, UR10 ;  /* 0x00000004ff050299 */ /* 0x000fe4000801160a */
[----:B------:R-:W-:Y:S02]  /*1330*/  UIMAD.WIDE.U32 UR20, UR32, UR15, URZ ;  /* 0x0000000f201472a5 */ /* 0x000fe4000f8e00ff */
[----:B------:R-:W-:-:S02]  /*1340*/  UIMAD.WIDE.U32 UR10, UR5, UR8, URZ ;  /* 0x00000008050a72a5 */ /* 0x000fc4000f8e00ff */
[----:B------:R-:W-:Y:S02]  /*1350*/  @UP1 USHF.R.U32.HI UR6, URZ, UR13, UR18 ;  /* 0x0000000dff061299 */ /* 0x000fe40008011612 */
[----:B------:R-:W-:Y:S02]  /*1360*/  UIMAD.WIDE.U32 UR16, UR29, UR12, URZ ;  /* 0x0000000c1d1072a5 */ /* 0x000fe4000f8e00ff */
[----:B------:R-:W-:Y:S01]  /*1370*/  UIMAD.WIDE.U32 UR18, UR6, UR8, URZ ;  /* 0x00000008061272a5 */ /* 0x000fe2000f8e00ff */
[----:B------:R-:W-:Y:S01]  /*1380*/  UMOV UR20, UR21 ;  /* 0x0000001500147c82 */ /* 0x000fe20008000000 */
[----:B------:R-:W-:Y:S01]  /*1390*/  UMOV UR10, UR11 ;  /* 0x0000000b000a7c82 */ /* 0x000fe20008000000 */
[----:B------:R-:W-:Y:S02]  /*13a0*/  USHF.R.U32.HI UR20, URZ, UR4, UR20 ;  /* 0x00000004ff147299 */ /* 0x000fe40008011614 */
[----:B------:R-:W-:Y:S02]  /*13b0*/  @UP2 USHF.R.U32.HI UR5, URZ, UR9, UR10 ;  /* 0x00000009ff052299 */ /* 0x000fe4000801160a */
[----:B------:R-:W-:Y:S01]  /*13c0*/  UMOV UR7, UR19 ;  /* 0x0000001300077c82 */ /* 0x000fe20008000000 */
[----:B------:R-:W-:Y:S01]  /*13d0*/  UMOV UR16, UR17 ;  /* 0x0000001100107c82 */ /* 0x000fe20008000000 */
[----:B------:R-:W-:-:S02]  /*13e0*/  @UP2 USHF.R.U32.HI UR6, URZ, UR9, UR7 ;  /* 0x00000009ff062299 */ /* 0x000fc40008011607 */
[----:B------:R-:W-:Y:S02]  /*13f0*/  USHF.R.U32.HI UR13, URZ, UR13, UR16 ;  /* 0x0000000dff0d7299 */ /* 0x000fe40008011610 */
[----:B------:R-:W-:Y:S02]  /*1400*/  USEL UR4, UR32, UR20, !UP0 ;  /* 0x0000001420047287 */ /* 0x000fe4000c000000 */
[----:B------:R-:W-:Y:S02]  /*1410*/  UIMAD UR7, UR5, UR23, URZ ;  /* 0x00000017050772a4 */ /* 0x000fe4000f8e02ff */
[----:B------:R-:W-:Y:S02]  /*1420*/  USEL UR5, UR29, UR13, !UP1 ;  /* 0x0000000d1d057287 */ /* 0x000fe4000c800000 */
[----:B------:R-:W-:Y:S02]  /*1430*/  UIMAD UR12, UR6, UR23, URZ ;  /* 0x00000017060c72a4 */ /* 0x000fe4000f8e02ff */
[----:B------:R-:W-:-:S02]  /*1440*/  UISETP.GE.AND UP0, UPT, UR4, UR7, UPT ;  /* 0x000000070400728c */ /* 0x000fc4000bf06270 */
[----:B------:R-:W-:Y:S02]  /*1450*/  UIMAD.WIDE.U32 UR10, UR4, UR8, URZ ;  /* 0x00000008040a72a5 */ /* 0x000fe4000f8e00ff */
[----:B------:R-:W-:Y:S02]  /*1460*/  UISETP.GE.OR UP0, UPT, UR5, UR12, UP0 ;  /* 0x0000000c0500728c */ /* 0x000fe40008706670 */
[----:B------:R-:W-:Y:S02]  /*1470*/  UIMAD.WIDE.U32 UR12, UR5, UR8, URZ ;  /* 0x00000008050c72a5 */ /* 0x000fe4000f8e00ff */
[----:B------:R-:W-:Y:S01]  /*1480*/  UIADD3 UR10, UPT, UPT, -UR4, URZ, URZ ;  /* 0x000000ff040a7290 */ /* 0x000fe2000fffe1ff */
[----:B------:R-:W-:Y:S01]  /*1490*/  UMOV UR8, UR11 ;  /* 0x0000000b00087c82 */ /* 0x000fe20008000000 */
[----:B------:R-:W-:Y:S02]  /*14a0*/  UIADD3 UR11, UPT, UPT, -UR5, URZ, URZ ;  /* 0x000000ff050b7290 */ /* 0x000fe4000fffe1ff */
[----:B------:R-:W-:-:S03]  /*14b0*/  USHF.R.U32.HI UR8, URZ, UR9, UR8 ;  /* 0x00000009ff087299 */ /* 0x000fc60008011608 */
[----:B------:R-:W-:Y:S01]  /*14c0*/  @!UP0 UMOV UR7, UR13 ;  /* 0x0000000d00078c82 */ /* 0x000fe20008000000 */
[----:B------:R-:W-:Y:S02]  /*14d0*/  UIMAD UR32, UR14, UR10, UR32 ;  /* 0x0000000a0e2072a4 */ /* 0x000fe4000f8e0220 */
[----:B------:R-:W-:Y:S02]  /*14e0*/  USEL UR8, UR4, UR8, !UP2 ;  /* 0x0000000804087287 */ /* 0x000fe4000d000000 */
[----:B------:R-:W-:Y:S02]  /*14f0*/  @!UP0 USHF.R.U32.HI UR7, URZ, UR9, UR7 ;  /* 0x00000009ff078299 */ /* 0x000fe40008011607 */
[----:B------:R-:W-:Y:S02]  /*1500*/  UIADD3 UR9, UPT, UPT, -UR8, URZ, URZ ;  /* 0x000000ff08097290 */ /* 0x000fe4000fffe1ff */
[----:B------:R-:W-:Y:S02]  /*1510*/  @!UP0 USEL UR7, UR5, UR7, !UP2 ;  /* 0x0000000705078287 */ /* 0x000fe4000d000000 */
[----:B------:R-:W-:-:S02]  /*1520*/  UIMAD UR9, UR23, UR9, UR4 ;  /* 0x00000009170972a4 */ /* 0x000fc4000f8e0204 */
[----:B------:R-:W-:Y:S02]  /*1530*/  @!UP0 UIADD3 UR8, UPT, UPT, UR8, -UR7, URZ ;  /* 0x8000000708088290 */ /* 0x000fe4000fffe0ff */
[----:B------:R-:W-:Y:S02]  /*1540*/  @!UP0 UIMAD UR6, UR9, UR6, UR7 ;  /* 0x00000006090682a4 */ /* 0x000fe4000f8e0207 */
[----:B------:R-:W-:Y:S02]  /*1550*/  @!UP0 UIMAD UR4, UR8, UR23, UR5 ;  /* 0x00000017080482a4 */ /* 0x000fe4000f8e0205 */
[----:B------:R-:W-:Y:S02]  /*1560*/  UIMAD UR29, UR30, UR11, UR29 ;  /* 0x0000000b1e1d72a4 */ /* 0x000fe4000f8e021d */
[----:B------:R-:W-:Y:S01]  /*1570*/  UIMAD UR32, UR4, UR14, UR32 ;  /* 0x0000000e042072a4 */ /* 0x000fe2000f8e0220 */
[----:B------:R-:W-:Y:S02]  /*1580*/  @!UP0 UMOV UR5, UR6 ;  /* 0x0000000600058c82 */ /* 0x000fe40008000000 */
[----:B------:R-:W-:-:S12]  /*1590*/  UIMAD UR29, UR5, UR30, UR29 ;  /* 0x0000001e051d72a4 */ /* 0x000fd8000f8e021d */
.L_x_18:
[----:B------:R-:W-:Y:S02]  /*15a0*/  UISETP.NE.AND UP1, UPT, UR31, 0x1, UPT ;  /* 0x000000011f00788c */ /* 0x000fe4000bf25270 */
[----:B------:R-:W-:Y:S02]  /*15b0*/  ULOP3.LUT UR24, UR24, 0xffff, URZ, 0xc0, !UPT ;  /* 0x0000ffff18187892 */ /* 0x000fe4000f8ec0ff */
[----:B------:R-:W-:Y:S02]  /*15c0*/  ULOP3.LUT UR21, UR25, 0xffff, URZ, 0xc0, !UPT ;  /* 0x0000ffff19157892 */ /* 0x000fe4000f8ec0ff */
[----:B------:R-:W-:Y:S02]  /*15d0*/  UISETP.NE.AND UP0, UPT, UR22, 0x2, UPT ;  /* 0x000000021600788c */ /* 0x000fe4000bf05270 */
[----:B------:R-:W-:Y:S02]  /*15e0*/  ULOP3.LUT UR28, UR28, 0x400, URZ, 0xc0, !UPT ;  /* 0x000004001c1c7892 */ /* 0x000fe4000f8ec0ff */
[----:B------:R-:W-:-:S02]  /*15f0*/  ULOP3.LUT UR27, UR27, 0x400, URZ, 0xc0, !UPT ;  /* 0x000004001b1b7892 */ /* 0x000fc4000f8ec0ff */
[----:B------:R-:W-:Y:S02]  /*1600*/  USHF.L.U32 UR24, UR35, UR24, URZ ;  /* 0x0000001823187299 */ /* 0x000fe400080006ff */
[----:B------:R-:W-:Y:S01]  /*1610*/  USHF.L.U32 UR21, UR34, UR21, URZ ;  /* 0x0000001522157299 */ /* 0x000fe200080006ff */
[----:B------:R-:W-:Y:S11]  /*1620*/  BRA.U UP1, `(.L_x_19) ;  /* 0x0000000101447547 */ /* 0x000ff6000b800000 */
[----:B------:R-:W2:Y:S01]  /*1630*/  LDCU.128 UR8, c[0x0][0xb10] ;  /* 0x00016200ff0877ac */ /* 0x000ea20008000c00 */
[----:B------:R-:W3:Y:S01]  /*1640*/  LDCU UR12, c[0x0][0xb0c] ;  /* 0x00016180ff0c77ac */ /* 0x000ee20008000800 */
[----:B------:R-:W4:Y:S01]  /*1650*/  LDCU UR13, c[0x0][0xb20] ;  /* 0x00016400ff0d77ac */ /* 0x000f220008000800 */
[----:B--2---:R-:W-:Y:S02]  /*1660*/  UIMAD.WIDE.U32 UR6, UR29, UR8, URZ ;  /* 0x000000081d0672a5 */ /* 0x004fe4000f8e00ff */
[----:B------:R-:W-:Y:S02]  /*1670*/  UIMAD.WIDE.U32 UR4, UR32, UR11, URZ ;  /* 0x0000000b200472a5 */ /* 0x000fe4000f8e00ff */
[----:B---3--:R-:W-:Y:S02]  /*1680*/  UISETP.NE.AND UP2, UPT, UR12, 0x1, UPT ;  /* 0x000000010c00788c */ /* 0x008fe4000bf45270 */
[----:B------:R-:W-:Y:S01]  /*1690*/  UISETP.NE.AND UP1, UPT, UR10, 0x1, UPT ;  /* 0x000000010a00788c */ /* 0x000fe2000bf25270 */
[----:B------:R-:W-:-:S02]  /*16a0*/  UMOV UR6, UR7 ;  /* 0x0000000700067c82 */ /* 0x000fc40008000000 */
[----:B------:R-:W-:Y:S01]  /*16b0*/  UMOV UR4, UR5 ;  /* 0x0000000500047c82 */ /* 0x000fe20008000000 */
[----:B------:R-:W-:Y:S02]  /*16c0*/  USHF.R.U32.HI UR9, URZ, UR9, UR6 ;  /* 0x00000009ff097299 */ /* 0x000fe40008011606 */
[----:B----4-:R-:W-:Y:S02]  /*16d0*/  USHF.R.U32.HI UR4, URZ, UR13, UR4 ;  /* 0x0000000dff047299 */ /* 0x010fe40008011604 */
[----:B------:R-:W-:Y:S02]  /*16e0*/  USEL UR5, UR29, UR9, !UP2 ;  /* 0x000000091d057287 */ /* 0x000fe4000d000000 */
[----:B------:R-:W-:-:S04]  /*16f0*/  USEL UR4, UR32, UR4, !UP1 ;  /* 0x0000000420047287 */ /* 0x000fc8000c800000 */
[----:B------:R-:W-:Y:S02]  /*1700*/  UIADD3 UR6, UPT, UPT, UR5, -UR4, URZ ;  /* 0x8000000405067290 */ /* 0x000fe4000fffe0ff */
[----:B------:R-:W-:Y:S02]  /*1710*/  UIADD3 UR4, UPT, UPT, -UR5, UR4, URZ ;  /* 0x0000000405047290 */ /* 0x000fe4000fffe1ff */
[----:B------:R-:W-:Y:S02]  /*1720*/  UIMAD UR32, UR6, UR10, UR32 ;  /* 0x0000000a062072a4 */ /* 0x000fe4000f8e0220 */
[----:B------:R-:W-:-:S12]  /*1730*/  UIMAD UR29, UR4, UR12, UR29 ;  /* 0x0000000c041d72a4 */ /* 0x000fd8000f8e021d */
.L_x_19:
[----:B------:R-:W-:Y:S05]  /*1740*/  BRA.U !UP5, `(.L_x_20) ;  /* 0x000000010d0c7547 */ /* 0x000fea000b800000 */
[----:B------:R-:W-:Y:S01]  /*1750*/  UCGABAR_WAIT ;  /* 0x0000000000007dc7 */ /* 0x000fe20008000000 */
[----:B------:R-:W-:Y:S01]  /*1760*/  CCTL.IVALL ;  /* 0x00000000ff00798f */ /* 0x000fe20002000000 */
[----:B------:R-:W-:Y:S05]  /*1770*/  BRA `(.L_x_21) ;  /* 0x0000000000047947 */ /* 0x000fea0003800000 */
.L_x_20:
[----:B------:R-:W-:Y:S06]  /*1780*/  BAR.SYNC.DEFER_BLOCKING 0x0 ;  /* 0x0000000000007b1d */ /* 0x000fec0000010000 */
.L_x_21:
[----:B------:R-:W-:Y:S05]  /*1790*/  BRA.U UP0, `(.L_x_22) ;  /* 0x0000001500107547 */ /* 0x000fea000b800000 */
[----:B------:R-:W2:Y:S01]  /*17a0*/  LDCU UR6, c[0x0][0x38c] ;  /* 0x00007180ff0677ac */ /* 0x000ea20008000800 */
[----:B------:R-:W-:Y:S01]  /*17b0*/  PLOP3.LUT P1, PT, PT, PT, UP3, 0x80, 0x8 ;  /* 0x000000000008781c */ /* 0x000fe20003f2f038 */
[----:B------:R-:W-:Y:S01]  /*17c0*/  IMAD.MOV.U32 R12, RZ, RZ, 0x1 ;  /* 0x00000001ff0c7424 */ /* 0x000fe200078e00ff */
[----:B------:R-:W-:Y:S01]  /*17d0*/  ISETP.EQ.OR P2, PT, R0, RZ, P3 ;  /* 0x000000ff0000720c */ /* 0x000fe20001f42670 */
[----:B------:R-:W-:Y:S01]  /*17e0*/  UISETP.NE.AND UP1, UPT, UR22, URZ, UPT ;  /* 0x000000ff1600728c */ /* 0x000fe2000bf25270 */
[----:B------:R-:W-:Y:S02]  /*17f0*/  PLOP3.LUT P1, PT, P1, PT, PT, 0x8, 0x80 ;  /* 0x000000000080781c */ /* 0x000fe40000f2e170 */
[----:B------:R-:W-:Y:S01]  /*1800*/  CS2R R10, SRZ ;  /* 0x00000000000a7805 */ /* 0x000fe2000001ff00 */
[----:B------:R-:W-:Y:S01]  /*1810*/  IMAD.MOV.U32 R9, RZ, RZ, RZ ;  /* 0x000000ffff097224 */ /* 0x000fe200078e00ff */
[----:B------:R-:W3:Y:S01]  /*1820*/  LDCU UR41, c[0x0][0x370] ;  /* 0x00006e00ff2977ac */ /* 0x000ee20008000800 */
[----:B------:R-:W-:Y:S01]  /*1830*/  IMAD.MOV.U32 R8, RZ, RZ, 0x1 ;  /* 0x00000001ff087424 */ /* 0x000fe200078e00ff */
[----:B------:R-:W4:Y:S01]  /*1840*/  LDCU.64 UR30, c[0x0][0x348] ;  /* 0x00006900ff1e77ac */ /* 0x000f220008000a00 */
[----:B------:R-:W1:Y:S01]  /*1850*/  LDCU UR39, c[0x0][0x374] ;  /* 0x00006e80ff2777ac */ /* 0x000e620008000800 */
[----:B--2---:R-:W-:-:S02]  /*1860*/  UIADD3 UR5, UPT, UPT, UR6, 0x1f, URZ ;  /* 0x0000001f06057890 */ /* 0x004fc4000fffe0ff */
[----:B------:R-:W-:Y:S02]  /*1870*/  UIADD3 UR47, UPT, UPT, UR6, 0x3e, URZ ;  /* 0x0000003e062f7890 */ /* 0x000fe4000fffe0ff */
[----:B------:R-:W-:-:S04]  /*1880*/  USHF.R.S32.HI UR4, URZ, 0x1f, UR5 ;  /* 0x0000001fff047899 */ /* 0x000fc80008011405 */
[----:B------:R-:W-:Y:S02]  /*1890*/  ULEA.HI UR4, UR4, UR5, URZ, 0x5 ;  /* 0x0000000504047291 */ /* 0x000fe4000f8f28ff */
[----:B------:R-:W-:Y:S02]  /*18a0*/  USHF.L.U32 UR5, UR26, 0x5, URZ ;  /* 0x000000051a057899 */ /* 0x000fe400080006ff */
[----:B------:R-:W-:Y:S02]  /*18b0*/  USHF.R.S32.HI UR43, URZ, 0x5, UR4 ;  /* 0x00000005ff2b7899 */ /* 0x000fe40008011404 */
[----:B------:R-:W-:Y:S02]  /*18c0*/  UIADD3 UR4, UPT, UPT, UR6, -0x1, URZ ;  /* 0xffffffff06047890 */ /* 0x000fe4000fffe0ff */
[----:B------:R-:W-:Y:S02]  /*18d0*/  UISETP.LT.U32.AND UP0, UPT, UR43, 0x5, UPT ;  /* 0x000000052b00788c */ /* 0x000fe4000bf01070 */
[----:B------:R-:W-:-:S02]  /*18e0*/  UISETP.GE.U32.AND UP2, UPT, UR4, -0x3f, UPT ;  /* 0xffffffc10400788c */ /* 0x000fc4000bf46070 */
[----:B------:R-:W-:Y:S02]  /*18f0*/  USEL UR42, UR43, 0x5, UP0 ;  /* 0x000000052b2a7887 */ /* 0x000fe40008000000 */
[----:B------:R-:W-:Y:S02]  /*1900*/  ULOP3.LUT UR44, UR5, 0x20, URZ, 0xe2, !UPT ;  /* 0x00000020052c7892 */ /* 0x000fe4000f8ee2ff */
[----:B------:R-:W-:Y:S02]  /*1910*/  UIADD3 UR25, UPT, UPT, UR42, -0x1, URZ ;  /* 0xffffffff2a197890 */ /* 0x000fe4000fffe0ff */
[----:B------:R-:W-:Y:S02]  /*1920*/  USEL UR26, UR33, 0x2, UP1 ;  /* 0x00000002211a7887 */ /* 0x000fe40008800000 */
[----:B------:R-:W-:Y:S02]  /*1930*/  UIADD3 UR45, UPT, UPT, UR43, -UR42, URZ ;  /* 0x8000002a2b2d7290 */ /* 0x000fe4000fffe0ff */
[----:B------:R-:W-:Y:S01]  /*1940*/  @UP2 UIADD3 UR25, UPT, UPT, UR42, URZ, URZ ;  /* 0x000000ff2a192290 */ /* 0x000fe2000fffe0ff */
[----:B------:R-:W-:-:S03]  /*1950*/  UMOV UR5, URZ ;  /* 0x000000ff00057c82 */ /* 0x000fc60008000000 */
[----:B-1-34-:R-:W-:-:S12]  /*1960*/  UIADD3 UR25, UPT, UPT, UR25, 0x1, URZ ;  /* 0x0000000119197890 */ /* 0x01afd8000fffe0ff */
.L_x_42:
[----:B------:R-:W-:Y:S01]  /*1970*/  UISETP.NE.AND UP0, UPT, UR54, URZ, UPT ;  /* 0x000000ff3600728c */ /* 0x000fe2000bf05270 */
[----:B------:R-:W1:Y:S08]  /*1980*/  S2UR UR54, SR_CgaCtaId ;  /* 0x00000000003679c3 */ /* 0x000e700000008800 */
[----:B------:R-:W-:Y:S05]  /*1990*/  BRA.U UP0, `(.L_x_23) ;  /* 0x0000000100347547 */ /* 0x000fea000b800000 */
[----:B------:R-:W2:Y:S01]  /*19a0*/  S2R R0, SR_CgaCtaId ;  /* 0x0000000000007919 */ /* 0x000ea20000008800 */
[----:B------:R-:W-:-:S04]  /*19b0*/  MOV R2, 0x400 ;  /* 0x0000040000027802 */ /* 0x000fc80000000f00 */
[----:B--2---:R-:W-:Y:S02]  /*19c0*/  LEA R0, R0, R2, 0x18 ;  /* 0x0000000200007211 */ /* 0x004fe400078ec0ff */
[----:B------:R-:W-:-:S03]  /*19d0*/  SHF.L.U32 R2, R8, 0x1f, RZ ;  /* 0x0000001f08027819 */ /* 0x000fc600000006ff */
[----:B------:R-:W-:-:S04]  /*19e0*/  IMAD R0, R9, 0x8, R0 ;  /* 0x0000000809007824 */ /* 0x000fc800078e0200 */
[----:B------:R-:W2:Y:S02]  /*19f0*/  SYNCS.PHASECHK.TRANS64.TRYWAIT P0, [R0+URZ+0x100], R2 ;  /* 0x00010002000075a7 */ /* 0x000ea400080011ff */
[----:B--2---:R-:W-:Y:S05]  /*1a00*/  @!P0 BRA `(.L_x_24) ;  /* 0x0000005c00288947 */ /* 0x004fea0003800000 */
.L_x_123:
[----:B------:R-:W-:Y:S01]  /*1a10*/  VIADD R9, R9, 0x1 ;  /* 0x0000000109097836 */ /* 0x000fe20000000000 */
[----:B------:R2:W-:Y:S04]  /*1a20*/  SYNCS.ARRIVE.TRANS64.A1T0 RZ, [R0+URZ+0xf0], RZ ;  /* 0x0000f0ff00ff79a7 */ /* 0x0005e800081000ff */
[----:B------:R-:W-:-:S04]  /*1a30*/  ISETP.NE.AND P0, PT, R9, 0x2, PT ;  /* 0x000000020900780c */ /* 0x000fc80003f05270 */
[----:B------:R-:W-:Y:S02]  /*1a40*/  SEL R9, R9, RZ, P0 ;  /* 0x000000ff09097207 */ /* 0x000fe40000000000 */
[----:B--2---:R-:W-:-:S04]  /*1a50*/  SEL R0, RZ, 0x1, P0 ;  /* 0x00000001ff007807 */ /* 0x004fc80000000000 */
[----:B------:R-:W-:-:S07]  /*1a60*/  LOP3.LUT R8, R8, R0, RZ, 0x3c, !PT ;  /* 0x0000000008087212 */ /* 0x000fce00078e3cff */
.L_x_23:
[----:B------:R-:W-:Y:S01]  /*1a70*/  UMOV UR6, 0x400 ;  /* 0x0000040000067882 */ /* 0x000fe20000000000 */
[----:B------:R-:W-:Y:S01]  /*1a80*/  SHF.L.U32 R0, R12, 0x1f, RZ ;  /* 0x0000001f0c007819 */ /* 0x000fe200000006ff */
[----:B-1----:R-:W-:Y:S02]  /*1a90*/  ULEA UR6, UR54, UR6, 0x18 ;  /* 0x0000000636067291 */ /* 0x002fe4000f8ec0ff */
[----:B------:R-:W-:Y:S02]  /*1aa0*/  UISETP.GE.U32.AND UP0, UPT, UR47, 0x3f, UPT ;  /* 0x0000003f2f00788c */ /* 0x000fe4000bf06070 */
[----:B------:R-:W-:Y:S02]  /*1ab0*/  ULEA UR4, UR5, UR6, 0x3 ;  /* 0x0000000605047291 */ /* 0x000fe4000f8e18ff */
[----:B------:R-:W-:Y:S02]  /*1ac0*/  ULEA UR11, UR32, UR46, 0x1 ;  /* 0x0000002e200b7291 */ /* 0x000fe4000f8e08ff */
[----:B------:R-:W-:-:S02]  /*1ad0*/  ULEA UR35, UR29, UR44, 0x6 ;  /* 0x0000002c1d237291 */ /* 0x000fc4000f8e30ff */
[----:B------:R-:W-:Y:S01]  /*1ae0*/  USHF.L.U32 UR11, UR11, 0x5, URZ ;  /* 0x000000050b0b7899 */ /* 0x000fe200080006ff */
[----:B------:R-:W-:Y:S02]  /*1af0*/  UMOV UR13, URZ ;  /* 0x000000ff000d7c82 */ /* 0x000fe40008000000 */
[----:B------:R1:W2:Y:S01]  /*1b00*/  SYNCS.PHASECHK.TRANS64.TRYWAIT P0, [UR4+0x28], R0 ;  /* 0x00002800ff0075a7 */ /* 0x0002a20008001104 */
[----:B------:R-:W-:Y:S08]  /*1b10*/  BRA.U !UP0, `(.L_x_25) ;  /* 0x0000000108cc7547 */ /* 0x000ff0000b800000 */
[----:B------:R-:W-:Y:S01]  /*1b20*/  UMOV UR7, URZ ;  /* 0x000000ff00077c82 */ /* 0x000fe20008000000 */
[----:B------:R-:W-:-:S05]  /*1b30*/  UMOV UR4, UR5 ;  /* 0x0000000500047c82 */ /* 0x000fca0008000000 */
.L_x_31:
[----:B------:R-:W-:Y:S01]  /*1b40*/  ULEA UR33, UR4, UR6, 0x3 ;  /* 0x0000000604217291 */ /* 0x000fe2000f8e18ff */
[----:B------:R-:W-:Y:S01]  /*1b50*/  @!P3 MOV R2, 0x2000 ;  /* 0x000020000002b802 */ /* 0x000fe20000000f00 */
[----:B--2-4-:R-:W-:Y:S10]  /*1b60*/  @P0 BRA `(.L_x_26) ;  /* 0x00000000000c0947 */ /* 0x014ff40003800000 */
[----:B------:R-:W-:-:S04]  /*1b70*/  SHF.L.U32 R3, R12, 0x1f, RZ ;  /* 0x0000001f0c037819 */ /* 0x000fc800000006ff */
[----:B------:R-:W2:Y:S02]  /*1b80*/  SYNCS.PHASECHK.TRANS64.TRYWAIT P0, [UR33+0x28], R3 ;  /* 0x00002803ff0075a7 */ /* 0x000ea40008001121 */
[----:B--2---:R-:W-:Y:S05]  /*1b90*/  @!P0 BRA `(.L_x_27) ;  /* 0x0000005800d88947 */ /* 0x004fea0003800000 */
.L_x_26:
[----:B------:R2:W-:Y:S01]  /*1ba0*/  @!P3 SYNCS.ARRIVE.TRANS64 RZ, [UR33], R2 ;  /* 0x00000002ffffb9a7 */ /* 0x0005e20008000021 */
[----:B------:R-:W-:-:S04]  /*1bb0*/  ULOP3.LUT UR5, UR26, 0x2, URZ, 0xfc, !UPT ;  /* 0x000000021a057892 */ /* 0x000fc8000f8efcff */
[----:B------:R-:W-:-:S09]  /*1bc0*/  UISETP.NE.AND UP0, UPT, UR5, 0x2, UPT ;  /* 0x000000020500788c */ /* 0x000fd2000bf05270 */
[----:B------:R-:W-:Y:S05]  /*1bd0*/  BRA.U UP0, `(.L_x_28) ;  /* 0x0000000100047547 */ /* 0x000fea000b800000 */
[----:B------:R-:W-:Y:S05]  /*1be0*/  BPT.TRAP 0x1 ;  /* 0x000000040000795c */ /* 0x000fea0000300000 */
.L_x_28:
[----:B------:R-:W-:Y:S04]  /*1bf0*/  BSSY.RECONVERGENT B0, `(.L_x_29) ;  /* 0x0000003000007945 */ /* 0x000fe80003800200 */
[----:B------:R-:W-:Y:S05]  /*1c00*/  @P2 BRA `(.L_x_30) ;  /* 0x0000000000042947 */ /* 0x000fea0003800000 */
[----:B------:R-:W-:Y:S05]  /*1c10*/  BPT.TRAP 0x1 ;  /* 0x000000040000795c */ /* 0x000fea0000300000 */
.L_x_30:
[----:B------:R-:W-:Y:S05]  /*1c20*/  BSYNC.RECONVERGENT B0 ;  /* 0x0000000000007941 */ /* 0x000fea0003800200 */
.L_x_29:
[----:B------:R-:W-:Y:S02]  /*1c30*/  UIADD3 UR5, UPT, UPT, UR4, 0x1, URZ ;  /* 0x0000000104057890 */ /* 0x000fe4000fffe0ff */
[----:B------:R-:W-:Y:S02]  /*1c40*/  USHF.L.U32 UR4, UR4, 0xb, URZ ;  /* 0x0000000b04047899 */ /* 0x000fe400080006ff */
[----:B------:R-:W-:Y:S02]  /*1c50*/  UISETP.NE.AND UP0, UPT, UR5, 0x5, UPT ;  /* 0x000000050500788c */ /* 0x000fe4000bf05270 */
[----:B------:R-:W-:Y:S02]  /*1c60*/  ULOP3.LUT UR32, UR28, UR4, URZ, 0xfc, !UPT ;  /* 0x000000041c207292 */ /* 0x000fe4000f8efcff */
[----:B------:R-:W-:Y:S02]  /*1c70*/  USEL UR9, URZ, 0x1, UP0 ;  /* 0x00000001ff097887 */ /* 0x000fe40008000000 */
[----:B------:R-:W-:-:S02]  /*1c80*/  USEL UR5, UR5, URZ, UP0 ;  /* 0x000000ff05057287 */ /* 0x000fc40008000000 */
[----:B------:R-:W-:Y:S02]  /*1c90*/  UIADD3 UR14, UP0, UPT, UR30, 0x180, URZ ;  /* 0x000001801e0e7890 */ /* 0x000fe4000ff1e0ff */
[----:B------:R-:W-:Y:S01]  /*1ca0*/  ULEA UR8, UR5, UR6, 0x3 ;  /* 0x0000000605087291 */ /* 0x000fe2000f8e18ff */
[----:B------:R-:W-:Y:S01]  /*1cb0*/  LOP3.LUT R12, R12, UR9, RZ, 0x3c, !PT ;  /* 0x000000090c0c7c12 */ /* 0x000fe2000f8e3cff */
[----:B------:R-:W-:Y:S02]  /*1cc0*/  ULOP3.LUT UR4, UR27, UR4, URZ, 0xfc, !UPT ;  /* 0x000000041b047292 */ /* 0x000fe4000f8efcff */
[----:B------:R-:W-:Y:S01]  /*1cd0*/  USHF.L.U32 UR34, UR7, 0x5, URZ ;  /* 0x0000000507227899 */ /* 0x000fe200080006ff */
[----:B-1----:R-:W-:Y:S01]  /*1ce0*/  SHF.L.U32 R0, R12, 0x1f, RZ ;  /* 0x0000001f0c007819 */ /* 0x002fe200000006ff */
[----:B------:R-:W-:Y:S02]  /*1cf0*/  UIADD3 UR7, UPT, UPT, UR7, 0x1, URZ ;  /* 0x0000000107077890 */ /* 0x000fe4000fffe0ff */
[----:B------:R-:W-:Y:S01]  /*1d00*/  UIADD3 UR16, UP1, UPT, UR30, 0x80, URZ ;  /* 0x000000801e107890 */ /* 0x000fe2000ff3e0ff */
[----:B------:R3:W4:Y:S01]  /*1d10*/  SYNCS.PHASECHK.TRANS64.TRYWAIT P0, [UR8+0x28], R0 ;  /* 0x00002800ff0075a7 */ /* 0x0007220008001108 */
[----:B------:R-:W-:-:S02]  /*1d20*/  ULEA UR32, UR32, UR6, 0x1 ;  /* 0x0000000620207291 */ /* 0x000fc4000f8e08ff */
[----:B------:R-:W-:Y:S02]  /*1d30*/  ULEA UR4, UR4, UR6, 0x1 ;  /* 0x0000000604047291 */ /* 0x000fe4000f8e08ff */
[----:B------:R-:W-:Y:S02]  /*1d40*/  UIADD3.X UR15, UPT, UPT, URZ, UR31, URZ, UP0, !UPT ;  /* 0x0000001fff0f7290 */ /* 0x000fe400087fe4ff */
[----:B------:R-:W-:Y:S02]  /*1d50*/  UISETP.NE.AND UP0, UPT, UR7, UR25, UPT ;  /* 0x000000190700728c */ /* 0x000fe4000bf05270 */
[----:B------:R-:W-:Y:S02]  /*1d60*/  UIADD3.X UR17, UPT, UPT, URZ, UR31, URZ, UP1, !UPT ;  /* 0x0000001fff117290 */ /* 0x000fe40008ffe4ff */
[----:B------:R-:W-:Y:S02]  /*1d70*/  UIADD3 UR32, UPT, UPT, UR32, 0x3400, URZ ;  /* 0x0000340020207890 */ /* 0x000fe4000fffe0ff */
[----:B------:R-:W-:-:S02]  /*1d80*/  UIADD3 UR8, UPT, UPT, UR4, 0x8400, URZ ;  /* 0x0000840004087890 */ /* 0x000fc4000fffe0ff */
[----:B------:R-:W-:Y:S02]  /*1d90*/  UPRMT UR13, URZ, 0x5410, UR24 ;  /* 0x00005410ff0d7896 */ /* 0x000fe40008000018 */
[----:B------:R-:W-:Y:S01]  /*1da0*/  UPRMT UR4, URZ, 0x5410, UR21 ;  /* 0x00005410ff047896 */ /* 0x000fe20008000015 */
[----:B------:R-:W-:Y:S01]  /*1db0*/  UMOV UR18, 0x0 ;  /* 0x0000000000127882 */ /* 0x000fe20000000000 */
[----:B------:R-:W-:Y:S01]  /*1dc0*/  UMOV UR19, 0x10000000 ;  /* 0x1000000000137882 */ /* 0x000fe20000000000 */
[----:B------:R-:W-:Y:S01]  /*1dd0*/  UMOV UR12, UR36 ;  /* 0x00000024000c7c82 */ /* 0x000fe20008000000 */
[----:B------:R-:W-:Y:S01]  /*1de0*/  UMOV UR9, UR33 ;  /* 0x0000002100097c82 */ /* 0x000fe20008000000 */
[----:B------:R-:W-:Y:S02]  /*1df0*/  UMOV UR10, UR34 ;  /* 0x00000022000a7c82 */ /* 0x000fe40008000000 */
[----:B------:R1:W-:Y:S02]  /*1e00*/  UTMALDG.3D.MULTICAST [UR32], [UR16], UR13, desc[UR18] ;  /* 0x00001220100073b4 */ /* 0x0003e4000801180d */
[----:B------:R2:W-:Y:S01]  /*1e10*/  UTMALDG.3D.MULTICAST [UR8], [UR14], UR4, desc[UR18] ;  /* 0x000012080e0073b4 */ /* 0x0005e20008011804 */
[----:B-1----:R-:W-:Y:S01]  /*1e20*/  UMOV UR13, UR25 ;  /* 0x00000019000d7c82 */ /* 0x002fe20008000000 */
[----:B--2---:R-:W-:Y:S01]  /*1e30*/  UMOV UR4, UR5 ;  /* 0x0000000500047c82 */ /* 0x004fe20008000000 */
[----:B---3--:R-:W-:Y:S05]  /*1e40*/  BRA.U UP0, `(.L_x_31) ;  /* 0xfffffffd003c7547 */ /* 0x008fea000b83ffff */
.L_x_25:
[----:B------:R-:W-:Y:S01]  /*1e50*/  ULEA UR4, UR5, UR6, 0x3 ;  /* 0x0000000605047291 */ /* 0x000fe2000f8e18ff */
[----:B-1----:R-:W-:Y:S01]  /*1e60*/  SHF.L.U32 R0, R12, 0x1f, RZ ;  /* 0x0000001f0c007819 */ /* 0x002fe200000006ff */
[----:B------:R-:W-:Y:S01]  /*1e70*/  @!P1 SYNCS.ARRIVE.TRANS64.A1T0 RZ, [UR6+0x88], RZ ;  /* 0x000088ffffff99a7 */ /* 0x000fe20008100006 */
[----:B------:R-:W-:-:S06]  /*1e80*/  UISETP.GT.AND UP0, UPT, UR43, UR42, UPT ;  /* 0x0000002a2b00728c */ /* 0x000fcc000bf04270 */
[----:B--2-4-:R1:W2:Y:S03]  /*1e90*/  SYNCS.PHASECHK.TRANS64.TRYWAIT P0, [UR4+0x28], R0 ;  /* 0x00002800ff0075a7 */ /* 0x0142a60008001104 */
[----:B------:R-:W-:Y:S05]  /*1ea0*/  BRA.U !UP0, `(.L_x_32) ;  /* 0x0000000108d07547 */ /* 0x000fea000b800000 */
[----:B------:R-:W-:Y:S01]  /*1eb0*/  UIADD3 UR29, UPT, UPT, UR45, UR13, URZ ;  /* 0x0000000d2d1d7290 */ /* 0x000fe2000fffe0ff */
[----:B------:R-:W-:-:S11]  /*1ec0*/  UMOV UR4, UR5 ;  /* 0x0000000500047c82 */ /* 0x000fd60008000000 */
.L_x_38:
[----:B------:R-:W-:Y:S01]  /*1ed0*/  ULEA UR17, UR4, UR6, 0x3 ;  /* 0x0000000604117291 */ /* 0x000fe2000f8e18ff */
[----:B--2---:R-:W-:Y:S01]  /*1ee0*/  @!P3 MOV R2, 0x2000 ;  /* 0x000020000002b802 */ /* 0x004fe20000000f00 */
[----:B--2-4-:R-:W-:Y:S10]  /*1ef0*/  @P0 BRA `(.L_x_33) ;  /* 0x00000000000c0947 */ /* 0x014ff40003800000 */
[----:B------:R-:W-:-:S04]  /*1f00*/  SHF.L.U32 R3, R12, 0x1f, RZ ;  /* 0x0000001f0c037819 */ /* 0x000fc800000006ff */
[----:B------:R-:W2:Y:S02]  /*1f10*/  SYNCS.PHASECHK.TRANS64.TRYWAIT P0, [UR17+0x28], R3 ;  /* 0x00002803ff0075a7 */ /* 0x000ea40008001111 */
[----:B--2---:R-:W-:Y:S05]  /*1f20*/  @!P0 BRA `(.L_x_34) ;  /* 0x00000058000c8947 */ /* 0x004fea0003800000 */
.L_x_33:
[----:B------:R2:W-:Y:S01]  /*1f30*/  @!P3 SYNCS.ARRIVE.TRANS64 RZ, [UR17], R2 ;  /* 0x00000002ffffb9a7 */ /* 0x0005e20008000011 */
[----:B------:R-:W-:-:S04]  /*1f40*/  ULOP3.LUT UR5, UR26, 0x2, URZ, 0xfc, !UPT ;  /* 0x000000021a057892 */ /* 0x000fc8000f8efcff */
[----:B------:R-:W-:-:S09]  /*1f50*/  UISETP.NE.AND UP0, UPT, UR5, 0x2, UPT ;  /* 0x000000020500788c */ /* 0x000fd2000bf05270 */
[----:B------:R-:W-:Y:S05]  /*1f60*/  BRA.U UP0, `(.L_x_35) ;  /* 0x0000000100047547 */ /* 0x000fea000b800000 */
[----:B------:R-:W-:Y:S05]  /*1f70*/  BPT.TRAP 0x1 ;  /* 0x000000040000795c */ /* 0x000fea0000300000 */
.L_x_35:
[----:B------:R-:W-:Y:S04]  /*1f80*/  BSSY.RECONVERGENT B0, `(.L_x_36) ;  /* 0x0000003000007945 */ /* 0x000fe80003800200 */
[----:B------:R-:W-:Y:S05]  /*1f90*/  @P2 BRA `(.L_x_37) ;  /* 0x0000000000042947 */ /* 0x000fea0003800000 */
[----:B------:R-:W-:Y:S05]  /*1fa0*/  BPT.TRAP 0x1 ;  /* 0x000000040000795c */ /* 0x000fea0000300000 */
.L_x_37:
[----:B------:R-:W-:Y:S05]  /*1fb0*/  BSYNC.RECONVERGENT B0 ;  /* 0x0000000000007941 */ /* 0x000fea0003800200 */
.L_x_36:
[----:B------:R-:W-:Y:S02]  /*1fc0*/  UIADD3 UR5, UPT, UPT, UR4, 0x1, URZ ;  /* 0x0000000104057890 */ /* 0x000fe4000fffe0ff */
[----:B------:R-:W-:Y:S02]  /*1fd0*/  USHF.L.U32 UR4, UR4, 0xb, URZ ;  /* 0x0000000b04047899 */ /* 0x000fe400080006ff */
[----:B------:R-:W-:Y:S02]  /*1fe0*/  UISETP.NE.AND UP0, UPT, UR5, 0x5, UPT ;  /* 0x000000050500788c */ /* 0x000fe4000bf05270 */
[----:B------:R-:W-:Y:S02]  /*1ff0*/  USHF.L.U32 UR18, UR13, 0x5, URZ ;  /* 0x000000050d127899 */ /* 0x000fe400080006ff */
[----:B------:R-:W-:Y:S02]  /*2000*/  USEL UR8, URZ, 0x1, UP0 ;  /* 0x00000001ff087887 */ /* 0x000fe40008000000 */
[----:B------:R-:W-:-:S02]  /*2010*/  USEL UR5, UR5, URZ, UP0 ;  /* 0x000000ff05057287 */ /* 0x000fc40008000000 */
[----:B------:R-:W-:Y:S02]  /*2020*/  UIADD3 UR22, UP0, UPT, UR30, 0x180, URZ ;  /* 0x000001801e167890 */ /* 0x000fe4000ff1e0ff */
[----:B------:R-:W-:Y:S01]  /*2030*/  ULEA UR7, UR5, UR6, 0x3 ;  /* 0x0000000605077291 */ /* 0x000fe2000f8e18ff */
[----:B------:R-:W-:Y:S01]  /*2040*/  LOP3.LUT R12, R12, UR8, RZ, 0x3c, !PT ;  /* 0x000000080c0c7c12 */ /* 0x000fe2000f8e3cff */
[----:B------:R-:W-:Y:S02]  /*2050*/  ULOP3.LUT UR8, UR27, UR4, URZ, 0xfc, !UPT ;  /* 0x000000041b087292 */ /* 0x000fe4000f8efcff */
[----:B------:R-:W-:Y:S01]  /*2060*/  UIADD3 UR13, UPT, UPT, UR13, 0x1, URZ ;  /* 0x000000010d0d7890 */ /* 0x000fe2000fffe0ff */
[----:B-1----:R-:W-:Y:S01]  /*2070*/  SHF.L.U32 R0, R12, 0x1f, RZ ;  /* 0x0000001f0c007819 */ /* 0x002fe200000006ff */
[----:B------:R-:W-:Y:S02]  /*2080*/  UIADD3 UR14, UP1, UPT, UR30, 0x80, URZ ;  /* 0x000000801e0e7890 */ /* 0x000fe4000ff3e0ff */
[----:B------:R-:W-:Y:S01]  /*2090*/  UIADD3.X UR23, UPT, UPT, URZ, UR31, URZ, UP0, !UPT ;  /* 0x0000001fff177290 */ /* 0x000fe200087fe4ff */
[----:B------:R3:W4:Y:S01]  /*20a0*/  SYNCS.PHASECHK.TRANS64.TRYWAIT P0, [UR7+0x28], R0 ;  /* 0x00002800ff0075a7 */ /* 0x0007220008001107 */
[----:B------:R-:W-:-:S02]  /*20b0*/  ULOP3.LUT UR7, UR28, UR4, URZ, 0xfc, !UPT ;  /* 0x000000041c077292 */ /* 0x000fc4000f8efcff */
[----:B------:R-:W-:Y:S02]  /*20c0*/  ULEA UR8, UR8, UR6, 0x1 ;  /* 0x0000000608087291 */ /* 0x000fe4000f8e08ff */
[----:B------:R-:W-:Y:S02]  /*20d0*/  ULEA UR7, UR7, UR6, 0x1 ;  /* 0x0000000607077291 */ /* 0x000fe4000f8e08ff */
[----:B------:R-:W-:Y:S02]  /*20e0*/  UISETP.NE.AND UP0, UPT, UR13, UR29, UPT ;  /* 0x0000001d0d00728c */ /* 0x000fe4000bf05270 */
[----:B------:R-:W-:Y:S02]  /*20f0*/  UIADD3 UR16, UPT, UPT, UR7, 0x3400, URZ ;  /* 0x0000340007107890 */ /* 0x000fe4000fffe0ff */
[----:B------:R-:W-:Y:S02]  /*2100*/  UIADD3.X UR15, UPT, UPT, URZ, UR31, URZ, UP1, !UPT ;  /* 0x0000001fff0f7290 */ /* 0x000fe40008ffe4ff */
[----:B------:R-:W-:-:S02]  /*2110*/  UPRMT UR7, URZ, 0x5410, UR24 ;  /* 0x00005410ff077896 */ /* 0x000fc40008000018 */
[----:B------:R-:W-:Y:S02]  /*2120*/  UIADD3 UR8, UPT, UPT, UR8, 0x8400, URZ ;  /* 0x0000840008087890 */ /* 0x000fe4000fffe0ff */
[----:B------:R-:W-:Y:S01]  /*2130*/  UPRMT UR4, URZ, 0x5410, UR21 ;  /* 0x00005410ff047896 */ /* 0x000fe20008000015 */
[----:B------:R-:W-:Y:S01]  /*2140*/  UMOV UR32, 0x0 ;  /* 0x0000000000207882 */ /* 0x000fe20000000000 */
[----:B------:R-:W-:Y:S01]  /*2150*/  UMOV UR33, 0x10000000 ;  /* 0x1000000000217882 */ /* 0x000fe20000000000 */
[----:B------:R-:W-:Y:S01]  /*2160*/  UMOV UR19, UR35 ;  /* 0x0000002300137c82 */ /* 0x000fe20008000000 */
[----:B------:R-:W-:Y:S01]  /*2170*/  UMOV UR20, UR36 ;  /* 0x0000002400147c82 */ /* 0x000fe20008000000 */
[----:B------:R-:W-:Y:S01]  /*2180*/  UMOV UR12, UR36 ;  /* 0x00000024000c7c82 */ /* 0x000fe20008000000 */
[----:B------:R-:W-:Y:S01]  /*2190*/  UMOV UR9, UR17 ;  /* 0x0000001100097c82 */ /* 0x000fe20008000000 */
[----:B------:R-:W-:Y:S01]  /*21a0*/  UMOV UR10, UR18 ;  /* 0x00000012000a7c82 */ /* 0x000fe20008000000 */
[----:B------:R-:W-:Y:S01]  /*21b0*/  UTMALDG.3D.MULTICAST [UR16], [UR14], UR7, desc[UR32] ;  /* 0x000020100e0073b4 */ /* 0x000fe20008011807 */
[----:B------:R1:W-:Y:S02]  /*21c0*/  UTMALDG.3D.MULTICAST [UR8], [UR22], UR4, desc[UR32] ;  /* 0x00002008160073b4 */ /* 0x0003e40008011804 */
[----:B-1----:R-:W-:Y:S01]  /*21d0*/  UMOV UR4, UR5 ;  /* 0x0000000500047c82 */ /* 0x002fe20008000000 */
[----:B---3--:R-:W-:Y:S05]  /*21e0*/  BRA.U UP0, `(.L_x_38) ;  /* 0xfffffffd00387547 */ /* 0x008fea000b83ffff */
.L_x_32:
[C---:B------:R-:W-:Y:S01]  /*21f0*/  LEA R3, R11.reuse, UR6, 0x3 ;  /* 0x000000060b037c11 */ /* 0x040fe2000f8e18ff */
[----:B------:R-:W-:Y:S01]  /*2200*/  NOP ;  /* 0x0000000000007918 */ /* 0x000fe20000000000 */
[----:B-1----:R-:W-:Y:S02]  /*2210*/  SHF.L.U32 R0, R10, 0x1f, RZ ;  /* 0x0000001f0a007819 */ /* 0x002fe400000006ff */
[----:B------:R-:W-:Y:S02]  /*2220*/  LEA R4, R11, UR6, 0x4 ;  /* 0x000000060b047c11 */ /* 0x000fe4000f8e20ff */
[----:B--2-4-:R-:W1:Y:S02]  /*2230*/  SYNCS.PHASECHK.TRANS64.TRYWAIT P0, [R3+URZ+0x90], R0 ;  /* 0x00009000030075a7 */ /* 0x014e6400080011ff */
[----:B-1----:R-:W-:Y:S05]  /*2240*/  @!P0 BRA `(.L_x_39) ;  /* 0x00000054005c8947 */ /* 0x002fea0003800000 */
.L_x_126:
[----:B------:R-:W2:Y:S01]  /*2250*/  LDS.128 R4, [R4+0x120] ;  /* 0x0001200004047984 */ /* 0x000ea20000000c00 */
[----:B------:R-:W-:Y:S01]  /*2260*/  UISETP.GE.AND UP0, UPT, UR40, 0x1, UPT ;  /* 0x000000012800788c */ /* 0x000fe2000bf06270 */
[----:B------:R-:W-:Y:S01]  /*2270*/  @!PT LDS RZ, [RZ] ;  /* 0x00000000fffff984 */ /* 0x000fe20000000800 */
[----:B------:R-:W-:Y:S01]  /*2280*/  @!PT LDS RZ, [RZ] ;  /* 0x00000000fffff984 */ /* 0x000fe20000000800 */
[----:B------:R-:W-:Y:S01]  /*2290*/  @!PT LDS RZ, [RZ] ;  /* 0x00000000fffff984 */ /* 0x000fe20000000800 */
[----:B------:R-:W-:Y:S01]  /*22a0*/  @!PT LDS RZ, [RZ] ;  /* 0x00000000fffff984 */ /* 0x000fe20000000800 */
[----:B------:R3:W-:Y:S06]  /*22b0*/  MEMBAR.ALL.CTA ;  /* 0x0000000000007992 */ /* 0x0007ec0000008000 */
[----:B---3--:R-:W3:Y:S01]  /*22c0*/  FENCE.VIEW.ASYNC.S ;  /* 0x00000000000073c6 */ /* 0x008ee20000000000 */
[----:B--2---:R-:W-:-:S13]  /*22d0*/  LOP3.LUT P0, RZ, R6, 0x1, RZ, 0xc0, !PT ;  /* 0x0000000106ff7812 */ /* 0x004fda000780c0ff */
[----:B---3--:R-:W-:Y:S01]  /*22e0*/  VOTEU.ANY UP1, P0 ;  /* 0x0000000000ff7886 */ /* 0x008fe20000020100 */
[----:B------:R-:W-:-:S13]  /*22f0*/  PLOP3.LUT P0, PT, PT, PT, UP1, 0x80, 0x8 ;  /* 0x000000000008781c */ /* 0x000fda0003f0f018 */
[----:B-1----:R-:W-:Y:S02]  /*2300*/  @P0 LOP3.LUT R0, R5, 0xffff, RZ, 0xc0, !PT ;  /* 0x0000ffff05000812 */ /* 0x002fe400078ec0ff */
[----:B------:R-:W-:Y:S02]  /*2310*/  @P0 MOV R2, R4 ;  /* 0x0000000400020202 */ /* 0x000fe40000000f00 */
[----:B------:R-:W-:Y:S01]  /*2320*/  @P0 R2UR UR7, R0 ;  /* 0x00000000000702ca */ /* 0x000fe200000e0000 */
[----:B------:R-:W-:Y:S01]  /*2330*/  VIADD R0, R3, 0xa0 ;  /* 0x000000a003007836 */ /* 0x000fe20000000000 */
[----:B------:R-:W-:Y:S02]  /*2340*/  @P0 SHF.R.U32.HI R4, RZ, 0x10, R5 ;  /* 0x00000010ff040819 */ /* 0x000fe40000011605 */
[----:B------:R-:W-:Y:S02]  /*2350*/  @P0 R2UR UR8, R2 ;  /* 0x00000000020802ca */ /* 0x000fe400000e0000 */
[----:B------:R-:W-:-:S02]  /*2360*/  PRMT R0, RZ, 0x654, R0 ;  /* 0x00000654ff007816 */ /* 0x000fc40000000000 */
[----:B------:R-:W-:Y:S02]  /*2370*/  @P0 R2UR UR4, R4 ;  /* 0x00000000040402ca */ /* 0x000fe400000e0000 */
[----:B------:R1:W-:Y:S03]  /*2380*/  SYNCS.ARRIVE.TRANS64.RED.A1T0 RZ, [R0+URZ], RZ ;  /* 0x000000ff00ff79a7 */ /* 0x0003e600081004ff */
[----:B------:R-:W-:-:S04]  /*2390*/  @UP1 UMOV UR37, UR7 ;  /* 0x0000000700251c82 */ /* 0x000fc80008000000 */
[----:B------:R-:W-:-:S04]  /*23a0*/  @UP1 UMOV UR38, UR8 ;  /* 0x0000000800261c82 */ /* 0x000fc80008000000 */
[----:B------:R-:W-:Y:S01]  /*23b0*/  @UP1 UMOV UR36, UR4 ;  /* 0x0000000400241c82 */ /* 0x000fe20008000000 */
[----:B------:R-:W-:Y:S05]  /*23c0*/  BRA.U !UP0, `(.L_x_40) ;  /* 0x0000000108d47547 */ /* 0x000fea000b800000 */
[----:B------:R-:W2:Y:S01]  /*23d0*/  LDCU.128 UR12, c[0x0][0xb10] ;  /* 0x00016200ff0c77ac */ /* 0x000ea20008000c00 */
[----:B------:R-:W3:Y:S01]  /*23e0*/  LDCU UR29, c[0x0][0xb20] ;  /* 0x00016400ff1d77ac */ /* 0x000ee20008000800 */
[----:B------:R-:W4:Y:S01]  /*23f0*/  LDCU UR20, c[0x0][0xb0c] ;  /* 0x00016180ff1477ac */ /* 0x000f220008000800 */
[----:B------:R-:W1:Y:S01]  /*2400*/  LDCU.64 UR10, c[0x0][0xb28] ;  /* 0x00016500ff0a77ac */ /* 0x000e620008000a00 */
[----:B------:R-:W-:Y:S02]  /*2410*/  UISETP.NE.AND UP3, UPT, UR40, 0x1, UPT ;  /* 0x000000012800788c */ /* 0x000fe4000bf65270 */
[----:B--2---:R-:W-:Y:S02]  /*2420*/  UIMAD.WIDE.U32 UR16, UR39, UR15, URZ ;  /* 0x0000000f271072a5 */ /* 0x004fe4000f8e00ff */
[----:B------:R-:W-:Y:S02]  /*2430*/  UIMAD.WIDE.U32 UR8, UR41, UR12, URZ ;  /* 0x0000000c290872a5 */ /* 0x000fe4000f8e00ff */
[----:B------:R-:W-:-:S02]  /*2440*/  UISETP.NE.AND UP0, UPT, UR14, 0x1, UPT ;  /* 0x000000010e00788c */ /* 0x000fc4000bf05270 */
[----:B------:R-:W-:Y:S01]  /*2450*/  UIMAD.WIDE.U32 UR22, UR37, UR15, URZ ;  /* 0x0000000f251672a5 */ /* 0x000fe2000f8e00ff */
[----:B------:R-:W-:Y:S02]  /*2460*/  UMOV UR16, UR17 ;  /* 0x0000001100107c82 */ /* 0x000fe40008000000 */
[----:B------:R-:W-:Y:S01]  /*2470*/  UMOV UR8, UR9 ;  /* 0x0000000900087c82 */ /* 0x000fe20008000000 */
[----:B---3--:R-:W-:Y:S02]  /*2480*/  USHF.R.U32.HI UR16, URZ, UR29, UR16 ;  /* 0x0000001dff107299 */ /* 0x008fe40008011610 */
[----:B----4-:R-:W-:Y:S02]  /*2490*/  UISETP.NE.AND UP2, UPT, UR20, 0x1, UPT ;  /* 0x000000011400788c */ /* 0x010fe4000bf45270 */
[----:B------:R-:W-:Y:S02]  /*24a0*/  USHF.R.U32.HI UR8, URZ, UR13, UR8 ;  /* 0x0000000dff087299 */ /* 0x000fe40008011608 */
[----:B------:R-:W-:-:S02]  /*24b0*/  USEL UR7, UR39, UR16, !UP0 ;  /* 0x0000001027077287 */ /* 0x000fc4000c000000 */
[----:B------:R-:W-:Y:S02]  /*24c0*/  USEL UR8, UR41, UR8, !UP2 ;  /* 0x0000000829087287 */ /* 0x000fe4000d000000 */
[----:B-1----:R-:W-:Y:S01]  /*24d0*/  UIMAD.WIDE.U32 UR16, UR7, UR10, URZ ;  /* 0x0000000a071072a5 */ /* 0x002fe2000f8e00ff */
[----:B------:R-:W-:Y:S01]  /*24e0*/  UMOV UR4, UR23 ;  /* 0x0000001700047c82 */ /* 0x000fe20008000000 */
[----:B------:R-:W-:Y:S02]  /*24f0*/  UIMAD.WIDE.U32 UR18, UR38, UR12, URZ ;  /* 0x0000000c261272a5 */ /* 0x000fe4000f8e00ff */
[----:B------:R-:W-:-:S03]  /*2500*/  UIMAD.WIDE.U32 UR22, UR8, UR10, URZ ;  /* 0x0000000a081672a5 */ /* 0x000fc6000f8e00ff */
[----:B------:R-:W-:Y:S01]  /*2510*/  UMOV UR16, UR17 ;  /* 0x0000001100107c82 */ /* 0x000fe20008000000 */
[----:B------:R-:W-:Y:S02]  /*2520*/  USHF.R.U32.HI UR4, URZ, UR29, UR4 ;  /* 0x0000001dff047299 */ /* 0x000fe40008011604 */
[----:B------:R-:W-:Y:S01]  /*2530*/  @UP3 USHF.R.U32.HI UR7, URZ, UR11, UR16 ;  /* 0x0000000bff073299 */ /* 0x000fe20008011610 */
[----:B------:R-:W-:Y:S01]  /*2540*/  UMOV UR18, UR19 ;  /* 0x0000001300127c82 */ /* 0x000fe20008000000 */
[----:B------:R-:W-:Y:S01]  /*2550*/  UMOV UR22, UR23 ;  /* 0x0000001700167c82 */ /* 0x000fe20008000000 */
[----:B------:R-:W-:Y:S02]  /*2560*/  USHF.R.U32.HI UR13, URZ, UR13, UR18 ;  /* 0x0000000dff0d7299 */ /* 0x000fe40008011612 */
[----:B------:R-:W-:Y:S02]  /*2570*/  USEL UR4, UR37, UR4, !UP0 ;  /* 0x0000000425047287 */ /* 0x000fe4000c000000 */
[----:B------:R-:W-:-:S02]  /*2580*/  @UP3 USHF.R.U32.HI UR8, URZ, UR11, UR22 ;  /* 0x0000000bff083299 */ /* 0x000fc40008011616 */
[----:B------:R-:W-:Y:S02]  /*2590*/  UIMAD UR9, UR40, UR7, URZ ;  /* 0x00000007280972a4 */ /* 0x000fe4000f8e02ff */
[----:B------:R-:W-:Y:S02]  /*25a0*/  USEL UR7, UR38, UR13, !UP2 ;  /* 0x0000000d26077287 */ /* 0x000fe4000d000000 */
[----:B------:R-:W-:Y:S02]  /*25b0*/  UIMAD UR12, UR40, UR8, URZ ;  /* 0x00000008280c72a4 */ /* 0x000fe4000f8e02ff */
[----:B------:R-:W-:Y:S02]  /*25c0*/  UISETP.GE.AND UP0, UPT, UR4, UR9, UPT ;  /* 0x000000090400728c */ /* 0x000fe4000bf06270 */
[----:B------:R-:W-:Y:S02]  /*25d0*/  UIMAD.WIDE.U32 UR16, UR4, UR10, URZ ;  /* 0x0000000a041072a5 */ /* 0x000fe4000f8e00ff */
[----:B------:R-:W-:-:S02]  /*25e0*/  UISETP.GE.OR UP0, UPT, UR7, UR12, UP0 ;  /* 0x0000000c0700728c */ /* 0x000fc40008706670 */
        /* <DEDUP_REMOVED lines=19> */
.L_x_40:
[----:B------:R-:W2:Y:S02]  /*2720*/  LDCU UR4, c[0x0][0xb30] ;  /* 0x00016600ff0477ac */ /* 0x000ea40008000800 */
[----:B--2---:R-:W-:-:S09]  /*2730*/  UISETP.NE.AND UP0, UPT, UR4, 0x1, UPT ;  /* 0x000000010400788c */ /* 0x004fd2000bf05270 */
[----:B------:R-:W-:Y:S05]  /*2740*/  BRA.U UP0, `(.L_x_41) ;  /* 0x0000000100447547 */ /* 0x000fea000b800000 */
        /* <DEDUP_REMOVED lines=17> */
.L_x_41:
[----:B------:R-:W-:Y:S01]  /*2860*/  VIADD R11, R11, 0x1 ;  /* 0x000000010b0b7836 */ /* 0x000fe20000000000 */
[----:B------:R-:W-:Y:S02]  /*2870*/  R2UR UR7, R48 ;  /* 0x00000000300772ca */ /* 0x000fe400000e0000 */
[----:B------:R-:W-:Y:S02]  /*2880*/  R2UR UR4, R47 ;  /* 0x000000002f0472ca */ /* 0x000fe400000e0000 */
[C---:B------:R-:W-:Y:S02]  /*2890*/  ISETP.NE.AND P0, PT, R11.reuse, 0x2, PT ;  /* 0x000000020b00780c */ /* 0x040fe40003f05270 */
[----:B------:R-:W-:Y:S02]  /*28a0*/  PLOP3.LUT P1, PT, PT, PT, PT, 0x80, 0x8 ;  /* 0x000000000008781c */ /* 0x000fe40003f2f070 */
[----:B-1----:R-:W-:Y:S02]  /*28b0*/  SEL R0, RZ, 0x1, P0 ;  /* 0x00000001ff007807 */ /* 0x002fe40000000000 */
[----:B------:R-:W-:-:S02]  /*28c0*/  SEL R11, R11, RZ, P0 ;  /* 0x000000ff0b0b7207 */ /* 0x000fc40000000000 */
[----:B------:R-:W-:Y:S01]  /*28d0*/  LOP3.LUT R10, R10, R0, RZ, 0x3c, !PT ;  /* 0x000000000a0a7212 */ /* 0x000fe200078e3cff */
[----:B------:R-:W-:Y:S02]  /*28e0*/  UIADD3 UR29, UPT, UPT, UR38, UR7, URZ ;  /* 0x00000007261d7290 */ /* 0x000fe4000fffe0ff */
[----:B------:R-:W-:Y:S01]  /*28f0*/  UIADD3 UR32, UPT, UPT, UR37, UR4, URZ ;  /* 0x0000000425207290 */ /* 0x000fe2000fffe0ff */
[----:B------:R-:W-:Y:S11]  /*2900*/  BRA.U UP1, `(.L_x_42) ;  /* 0xfffffff101187547 */ /* 0x000ff6000b83ffff */
[----:B------:R-:W-:Y:S01]  /*2910*/  UIADD3 UR7, UPT, UPT, UR6, 0x28, URZ ;  /* 0x0000002806077890 */ /* 0x000fe2000fffe0ff */
[----:B------:R-:W-:-:S03]  /*2920*/  SHF.L.U32 R2, R12, 0x1f, RZ ;  /* 0x0000001f0c027819 */ /* 0x000fc600000006ff */
[----:B------:R-:W-:-:S09]  /*2930*/  ULEA UR4, UR5, UR7, 0x3 ;  /* 0x0000000705047291 */ /* 0x000fd2000f8e18ff */
[----:B------:R-:W1:Y:S02]  /*2940*/  SYNCS.PHASECHK.TRANS64.TRYWAIT P0, [UR4], R2 ;  /* 0x00000002ff0075a7 */ /* 0x000e640008001104 */
[----:B-1----:R-:W-:Y:S05]  /*2950*/  @!P0 BRA `(.L_x_43) ;  /* 0x0000004c00ac8947 */ /* 0x002fea0003800000 */
.L_x_128:
[----:B------:R-:W-:-:S04]  /*2960*/  UIADD3 UR4, UPT, UPT, UR5, 0x1, URZ ;  /* 0x0000000105047890 */ /* 0x000fc8000fffe0ff */
[----:B------:R-:W-:-:S04]  /*2970*/  UISETP.NE.AND UP0, UPT, UR4, 0x5, UPT ;  /* 0x000000050400788c */ /* 0x000fc8000bf05270 */
[----:B------:R-:W-:Y:S02]  /*2980*/  USEL UR6, URZ, 0x1, UP0 ;  /* 0x00000001ff067887 */ /* 0x000fe40008000000 */
[----:B------:R-:W-:-:S04]  /*2990*/  USEL UR4, UR4, URZ, UP0 ;  /* 0x000000ff04047287 */ /* 0x000fc80008000000 */
[----:B------:R-:W-:Y:S01]  /*29a0*/  ULEA UR5, UR4, UR7, 0x3 ;  /* 0x0000000704057291 */ /* 0x000fe2000f8e18ff */
[----:B-1----:R-:W-:-:S04]  /*29b0*/  LOP3.LUT R2, R12, UR6, RZ, 0x3c, !PT ;  /* 0x000000060c027c12 */ /* 0x002fc8000f8e3cff */
[----:B------:R-:W-:-:S04]  /*29c0*/  SHF.L.U32 R3, R2, 0x1f, RZ ;  /* 0x0000001f02037819 */ /* 0x000fc800000006ff */
[----:B------:R-:W1:Y:S02]  /*29d0*/  SYNCS.PHASECHK.TRANS64.TRYWAIT P0, [UR5], R3 ;  /* 0x00000003ff0075a7 */ /* 0x000e640008001105 */
[----:B-1----:R-:W-:Y:S05]  /*29e0*/  @!P0 BRA `(.L_x_44) ;  /* 0x0000004c00a08947 */ /* 0x002fea0003800000 */
.L_x_130:
[----:B------:R-:W-:-:S04]  /*29f0*/  UIADD3 UR4, UPT, UPT, UR4, 0x1, URZ ;  /* 0x0000000104047890 */ /* 0x000fc8000fffe0ff */
[----:B------:R-:W-:-:S04]  /*2a00*/  UISETP.NE.AND UP0, UPT, UR4, 0x5, UPT ;  /* 0x000000050400788c */ /* 0x000fc8000bf05270 */
[----:B------:R-:W-:Y:S02]  /*2a10*/  USEL UR6, URZ, 0x1, UP0 ;  /* 0x00000001ff067887 */ /* 0x000fe40008000000 */
[----:B------:R-:W-:-:S04]  /*2a20*/  USEL UR4, UR4, URZ, UP0 ;  /* 0x000000ff04047287 */ /* 0x000fc80008000000 */
[----:B------:R-:W-:Y:S01]  /*2a30*/  ULEA UR5, UR4, UR7, 0x3 ;  /* 0x0000000704057291 */ /* 0x000fe2000f8e18ff */
[----:B------:R-:W-:-:S04]  /*2a40*/  LOP3.LUT R2, R2, UR6, RZ, 0x3c, !PT ;  /* 0x0000000602027c12 */ /* 0x000fc8000f8e3cff */
[----:B-1----:R-:W-:-:S04]  /*2a50*/  SHF.L.U32 R3, R2, 0x1f, RZ ;  /* 0x0000001f02037819 */ /* 0x002fc800000006ff */
[----:B------:R-:W1:Y:S02]  /*2a60*/  SYNCS.PHASECHK.TRANS64.TRYWAIT P0, [UR5], R3 ;  /* 0x00000003ff0075a7 */ /* 0x000e640008001105 */
[----:B-1----:R-:W-:Y:S05]  /*2a70*/  @!P0 BRA `(.L_x_45) ;  /* 0x0000004c00948947 */ /* 0x002fea0003800000 */
.L_x_132:
        /* <DEDUP_REMOVED lines=9> */
.L_x_134:
[----:B------:R-:W-:-:S04]  /*2b10*/  UIADD3 UR4, UPT, UPT, UR4, 0x1, URZ ;  /* 0x0000000104047890 */ /* 0x000fc8000fffe0ff */
[----:B------:R-:W-:-:S04]  /*2b20*/  UISETP.NE.AND UP0, UPT, UR4, 0x5, UPT ;  /* 0x000000050400788c */ /* 0x000fc8000bf05270 */
[----:B------:R-:W-:Y:S02]  /*2b30*/  USEL UR5, URZ, 0x1, UP0 ;  /* 0x00000001ff057887 */ /* 0x000fe40008000000 */
[----:B------:R-:W-:-:S04]  /*2b40*/  USEL UR4, UR4, URZ, UP0 ;  /* 0x000000ff04047287 */ /* 0x000fc80008000000 */
[----:B------:R-:W-:Y:S01]  /*2b50*/  ULEA UR4, UR4, UR7, 0x3 ;  /* 0x0000000704047291 */ /* 0x000fe2000f8e18ff */
[----:B------:R-:W-:-:S04]  /*2b60*/  LOP3.LUT R2, R2, UR5, RZ, 0x3c, !PT ;  /* 0x0000000502027c12 */ /* 0x000fc8000f8e3cff */
[----:B------:R-:W-:Y:S01]  /*2b70*/  SHF.L.U32 R2, R2, 0x1f, RZ ;  /* 0x0000001f02027819 */ /* 0x000fe200000006ff */
[----:B-1----:R-:W-:-:S07]  /*2b80*/  IMAD.U32 R0, RZ, RZ, UR4 ;  /* 0x00000004ff007e24 */ /* 0x002fce000f8e00ff */
.L_x_47:
[----:B-1----:R1:W2:Y:S02]  /*2b90*/  SYNCS.PHASECHK.TRANS64.TRYWAIT P0, [R0+URZ], R2 ;  /* 0x00000002000075a7 */ /* 0x0022a400080011ff */
[----:B--2---:R-:W-:Y:S05]  /*2ba0*/  @!P0 NANOSLEEP.SYNCS 0x989680 ;  /* 0x009896800000895d */ /* 0x004fea0003900000 */
[----:B------:R-:W2:Y:S02]  /*2bb0*/  @!P0 SYNCS.PHASECHK.TRANS64 P0, [R0+URZ], R2 ;  /* 0x00000002000085a7 */ /* 0x000ea400080010ff */
[----:B--2---:R-:W-:Y:S05]  /*2bc0*/  @P0 EXIT ;  /* 0x000000000000094d */ /* 0x004fea0003800000 */
[----:B------:R-:W-:Y:S05]  /*2bd0*/  BRA `(.L_x_47) ;  /* 0xfffffffc00ec7947 */ /* 0x000fea000383ffff */
.L_x_22:
[----:B------:R-:W-:-:S04]  /*2be0*/  UISETP.NE.AND UP0, UPT, UR54, URZ, UPT ;  /* 0x000000ff3600728c */ /* 0x000fc8000bf05270 */
[----:B------:R-:W-:-:S09]  /*2bf0*/  UISETP.NE.OR UP0, UPT, UR22, 0x1, UP0 ;  /* 0x000000011600788c */ /* 0x000fd20008705670 */
[----:B------:R-:W-:Y:S05]  /*2c00*/  BRA.U UP0, `(.L_x_48) ;  /* 0x0000000500487547 */ /* 0x000fea000b800000 */
[----:B------:R-:W-:Y:S01]  /*2c10*/  ISETP.GE.U32.AND P2, PT, R0, 0x4, PT ;  /* 0x000000040000780c */ /* 0x000fe20003f46070 */
[----:B------:R-:W-:Y:S01]  /*2c20*/  IMAD.MOV.U32 R12, RZ, RZ, 0x1 ;  /* 0x00000001ff0c7424 */ /* 0x000fe200078e00ff */
[----:B------:R-:W-:Y:S02]  /*2c30*/  CS2R R10, SRZ ;  /* 0x00000000000a7805 */ /* 0x000fe4000001ff00 */
[----:B------:R-:W-:Y:S01]  /*2c40*/  CS2R R8, SRZ ;  /* 0x0000000000087805 */ /* 0x000fe2000001ff00 */
[----:B------:R-:W-:Y:S01]  /*2c50*/  UMOV UR6, 0x400 ;  /* 0x0000040000067882 */ /* 0x000fe20000000000 */
[----:B------:R-:W-:Y:S01]  /*2c60*/  UMOV UR5, URZ ;  /* 0x000000ff00057c82 */ /* 0x000fe20008000000 */
[----:B------:R-:W-:-:S12]  /*2c70*/  ULEA UR6, UR54, UR6, 0x18 ;  /* 0x0000000636067291 */ /* 0x000fd8000f8ec0ff */
.L_x_52:
[----:B------:R-:W-:Y:S02]  /*2c80*/  LEA R2, R8, UR6, 0x3 ;  /* 0x0000000608027c11 */ /* 0x000fe4000f8e18ff */
[----:B------:R-:W-:-:S03]  /*2c90*/  SHF.L.U32 R4, R9, 0x1f, RZ ;  /* 0x0000001f09047819 */ /* 0x000fc600000006ff */
[----:B------:R-:W-:Y:S01]  /*2ca0*/  VIADD R5, R2, 0x100 ;  /* 0x0000010002057836 */ /* 0x000fe20000000000 */
[----:B------:R-:W2:Y:S02]  /*2cb0*/  SYNCS.PHASECHK.TRANS64.TRYWAIT P0, [R2+URZ+0xf0], R4 ;  /* 0x0000f004020075a7 */ /* 0x000ea400080011ff */
[----:B--2---:R-:W-:Y:S05]  /*2cc0*/  @!P0 BRA `(.L_x_49) ;  /* 0x0000004c00308947 */ /* 0x004fea0003800000 */
.L_x_135:
[----:B------:R-:W-:Y:S01]  /*2cd0*/  ULEA UR4, UR5, UR6, 0x3 ;  /* 0x0000000605047291 */ /* 0x000fe2000f8e18ff */
[----:B--2---:R-:W-:Y:S01]  /*2ce0*/  PRMT R2, RZ, 0x654, R5 ;  /* 0x00000654ff027816 */ /* 0x004fe20000000005 */
[----:B------:R-:W-:Y:S01]  /*2cf0*/  @!P2 IMAD.MOV.U32 R4, RZ, RZ, 0x10 ;  /* 0x00000010ff04a424 */ /* 0x000fe200078e00ff */
[----:B------:R-:W-:Y:S01]  /*2d00*/  SHF.L.U32 R5, R12, 0x1f, RZ ;  /* 0x0000001f0c057819 */ /* 0x000fe200000006ff */
[----:B------:R-:W-:Y:S01]  /*2d10*/  UIADD3 UR7, UPT, UPT, UR4, 0x90, URZ ;  /* 0x0000009004077890 */ /* 0x000fe2000fffe0ff */
[----:B------:R2:W-:Y:S05]  /*2d20*/  SYNCS.ARRIVE.TRANS64.RED.A1T0 RZ, [R2+URZ], RZ ;  /* 0x000000ff02ff79a7 */ /* 0x0005ea00081004ff */
[----:B------:R-:W-:Y:S01]  /*2d30*/  IMAD.U32 R6, RZ, RZ, UR7 ;  /* 0x00000007ff067e24 */ /* 0x000fe2000f8e00ff */
[----:B------:R-:W3:Y:S04]  /*2d40*/  SYNCS.PHASECHK.TRANS64.TRYWAIT P0, [UR4+0xa0], R5 ;  /* 0x0000a005ff0075a7 */ /* 0x000ee80008001104 */
[----:B------:R-:W-:Y:S01]  /*2d50*/  PRMT R6, R0, 0x654, R6 ;  /* 0x0000065400067816 */ /* 0x000fe20000000006 */
[----:B--23--:R-:W-:Y:S06]  /*2d60*/  @!P0 BRA `(.L_x_50) ;  /* 0x0000004c001c8947 */ /* 0x00cfec0003800000 */
.L_x_137:
[----:B------:R-:W-:Y:S01]  /*2d70*/  ULEA UR8, UR5, UR6, 0x4 ;  /* 0x0000000605087291 */ /* 0x000fe2000f8e20ff */
[----:B------:R-:W-:Y:S01]  /*2d80*/  SEL R3, R6, R3, !P2 ;  /* 0x0000000306037207 */ /* 0x000fe20005000000 */
[----:B------:R-:W-:Y:S01]  /*2d90*/  UIADD3 UR9, UPT, UPT, UR4, 0x90, URZ ;  /* 0x0000009004097890 */ /* 0x000fe2000fffe0ff */
[----:B--2---:R-:W-:Y:S01]  /*2da0*/  LEA R2, R11, UR6, 0x3 ;  /* 0x000000060b027c11 */ /* 0x004fe2000f8e18ff */
[----:B------:R-:W-:Y:S01]  /*2db0*/  UIADD3 UR8, UPT, UPT, UR8, 0x120, URZ ;  /* 0x0000012008087890 */ /* 0x000fe2000fffe0ff */
[----:B------:R2:W-:Y:S01]  /*2dc0*/  @!P2 SYNCS.ARRIVE.TRANS64.RED RZ, [R3+URZ], R4 ;  /* 0x0000000403ffa9a7 */ /* 0x0005e200080004ff */
[----:B------:R-:W-:Y:S01]  /*2dd0*/  UIADD3 UR4, UPT, UPT, UR5, 0x1, URZ ;  /* 0x0000000105047890 */ /* 0x000fe2000fffe0ff */
[----:B------:R-:W-:-:S03]  /*2de0*/  VIADD R8, R8, 0x1 ;  /* 0x0000000108087836 */ /* 0x000fc60000000000 */
[----:B------:R-:W-:Y:S02]  /*2df0*/  UISETP.NE.AND UP0, UPT, UR4, 0x2, UPT ;  /* 0x000000020400788c */ /* 0x000fe4000bf05270 */
[----:B------:R-:W-:Y:S01]  /*2e00*/  ISETP.NE.AND P0, PT, R8, 0x2, PT ;  /* 0x000000020800780c */ /* 0x000fe20003f05270 */
[----:B------:R-:W-:Y:S06]  /*2e10*/  UGETNEXTWORKID.BROADCAST [UR8], [UR9] ;  /* 0x00000000080073ca */ /* 0x000fec0008000100 */
[----:B------:R-:W-:Y:S02]  /*2e20*/  USEL UR7, URZ, 0x1, UP0 ;  /* 0x00000001ff077887 */ /* 0x000fe40008000000 */
[----:B------:R-:W-:-:S04]  /*2e30*/  USEL UR5, UR4, URZ, UP0 ;  /* 0x000000ff04057287 */ /* 0x000fc80008000000 */
[----:B------:R-:W-:Y:S02]  /*2e40*/  LOP3.LUT R12, R12, UR7, RZ, 0x3c, !PT ;  /* 0x000000070c0c7c12 */ /* 0x000fe4000f8e3cff */
[----:B--2---:R-:W-:-:S04]  /*2e50*/  SHF.L.U32 R4, R10, 0x1f, RZ ;  /* 0x0000001f0a047819 */ /* 0x004fc800000006ff */
[----:B------:R-:W2:Y:S02]  /*2e60*/  SYNCS.PHASECHK.TRANS64.TRYWAIT P1, [R2+URZ+0x90], R4 ;  /* 0x00009004020075a7 */ /* 0x000ea400080211ff */
[----:B--2---:R-:W-:Y:S05]  /*2e70*/  @!P1 BRA `(.L_x_51) ;  /* 0x0000004800f09947 */ /* 0x004fea0003800000 */
.L_x_138:
[C---:B--2---:R-:W-:Y:S01]  /*2e80*/  LEA R4, R11.reuse, UR6, 0x4 ;  /* 0x000000060b047c11 */ /* 0x044fe2000f8e20ff */
[----:B------:R-:W-:Y:S01]  /*2e90*/  VIADD R2, R2, 0xa0 ;  /* 0x000000a002027836 */ /* 0x000fe20000000000 */
[----:B------:R-:W-:Y:S01]  /*2ea0*/  SEL R8, R8, RZ, P0 ;  /* 0x000000ff08087207 */ /* 0x000fe20000000000 */
[----:B------:R-:W-:-:S03]  /*2eb0*/  VIADD R11, R11, 0x1 ;  /* 0x000000010b0b7836 */ /* 0x000fc60000000000 */
[----:B------:R-:W2:Y:S01]  /*2ec0*/  LDS.128 R4, [R4+0x120] ;  /* 0x0001200004047984 */ /* 0x000ea20000000c00 */
[----:B------:R-:W-:Y:S02]  /*2ed0*/  PRMT R2, RZ, 0x654, R2 ;  /* 0x00000654ff027816 */ /* 0x000fe40000000002 */
[C---:B------:R-:W-:Y:S01]  /*2ee0*/  ISETP.NE.AND P1, PT, R11.reuse, 0x2, PT ;  /* 0x000000020b00780c */ /* 0x040fe20003f25270 */
[----:B------:R-:W-:Y:S01]  /*2ef0*/  @!PT LDS RZ, [RZ] ;  /* 0x00000000fffff984 */ /* 0x000fe20000000800 */
[----:B------:R-:W-:Y:S01]  /*2f00*/  @!PT LDS RZ, [RZ] ;  /* 0x00000000fffff984 */ /* 0x000fe20000000800 */
[----:B------:R-:W-:Y:S01]  /*2f10*/  @!PT LDS RZ, [RZ] ;  /* 0x00000000fffff984 */ /* 0x000fe20000000800 */
[----:B------:R-:W-:Y:S01]  /*2f20*/  @!PT LDS RZ, [RZ] ;  /* 0x00000000fffff984 */ /* 0x000fe20000000800 */
[----:B------:R3:W-:Y:S06]  /*2f30*/  MEMBAR.ALL.CTA ;  /* 0x0000000000007992 */ /* 0x0007ec0000008000 */
[----:B---3--:R-:W3:Y:S01]  /*2f40*/  FENCE.VIEW.ASYNC.S ;  /* 0x00000000000073c6 */ /* 0x008ee20000000000 */
[----:B------:R-:W-:Y:S01]  /*2f50*/  SEL R11, R11, RZ, P1 ;  /* 0x000000ff0b0b7207 */ /* 0x000fe20000800000 */
[----:B---3--:R3:W-:Y:S01]  /*2f60*/  SYNCS.ARRIVE.TRANS64.RED.A1T0 RZ, [R2+URZ], RZ ;  /* 0x000000ff02ff79a7 */ /* 0x0087e200081004ff */
[----:B--2---:R-:W-:-:S02]  /*2f70*/  LOP3.LUT P3, RZ, R6, 0x1, RZ, 0xc0, !PT ;  /* 0x0000000106ff7812 */ /* 0x004fc4000786c0ff */
[----:B------:R-:W-:-:S04]  /*2f80*/  SEL R4, RZ, 0x1, P1 ;  /* 0x00000001ff047807 */ /* 0x000fc80000800000 */
[----:B------:R-:W-:Y:S02]  /*2f90*/  LOP3.LUT R10, R10, R4, RZ, 0x3c, !PT ;  /* 0x000000040a0a7212 */ /* 0x000fe400078e3cff */
[----:B---3--:R-:W-:-:S04]  /*2fa0*/  SEL R2, RZ, 0x1, P0 ;  /* 0x00000001ff027807 */ /* 0x008fc80000000000 */
[----:B------:R-:W-:Y:S01]  /*2fb0*/  LOP3.LUT R9, R9, R2, RZ, 0x3c, !PT ;  /* 0x0000000209097212 */ /* 0x000fe200078e3cff */
[----:B------:R-:W-:Y:S06]  /*2fc0*/  @P3 BRA `(.L_x_52) ;  /* 0xfffffffc002c3947 */ /* 0x000fec000383ffff */
[----:B------:R-:W-:Y:S01]  /*2fd0*/  ULEA UR4, UR5, UR6, 0x3 ;  /* 0x0000000605047291 */ /* 0x000fe2000f8e18ff */
[----:B------:R-:W-:-:S08]  /*2fe0*/  SHF.L.U32 R2, R12, 0x1f, RZ ;  /* 0x0000001f0c027819 */ /* 0x000fd000000006ff */
[----:B------:R-:W2:Y:S02]  /*2ff0*/  SYNCS.PHASECHK.TRANS64 P0, [UR4+0xa0], R2 ;  /* 0x0000a002ff0075a7 */ /* 0x000ea40008001004 */
[----:B--2---:R-:W-:Y:S05]  /*3000*/  @P0 BRA `(.L_x_53) ;  /* 0x0000000000080947 */ /* 0x004fea0003800000 */
[----:B------:R-:W2:Y:S02]  /*3010*/  SYNCS.PHASECHK.TRANS64.TRYWAIT P0, [UR4+0xa0], R2 ;  /* 0x0000a002ff0075a7 */ /* 0x000ea40008001104 */
[----:B--2---:R-:W-:Y:S05]  /*3020*/  @!P0 BRA `(.L_x_54) ;  /* 0x0000004800988947 */ /* 0x004fea0003800000 */
.L_x_53:
[----:B------:R-:W-:-:S04]  /*3030*/  UIADD3 UR7, UPT, UPT, UR5, 0x1, URZ ;  /* 0x0000000105077890 */ /* 0x000fc8000fffe0ff */
[----:B------:R-:W-:-:S04]  /*3040*/  UISETP.NE.AND UP0, UPT, UR7, 0x2, UPT ;  /* 0x000000020700788c */ /* 0x000fc8000bf05270 */
[----:B------:R-:W-:Y:S02]  /*3050*/  USEL UR8, URZ, 0x1, UP0 ;  /* 0x00000001ff087887 */ /* 0x000fe40008000000 */
[----:B------:R-:W-:-:S04]  /*3060*/  USEL UR7, UR7, URZ, UP0 ;  /* 0x000000ff07077287 */ /* 0x000fc80008000000 */
[----:B------:R-:W-:Y:S01]  /*3070*/  ULEA UR7, UR7, UR6, 0x3 ;  /* 0x0000000607077291 */ /* 0x000fe2000f8e18ff */
[----:B--2---:R-:W-:-:S04]  /*3080*/  LOP3.LUT R2, R12, UR8, RZ, 0x3c, !PT ;  /* 0x000000080c027c12 */ /* 0x004fc8000f8e3cff */
[----:B------:R-:W-:-:S04]  /*3090*/  SHF.L.U32 R0, R2, 0x1f, RZ ;  /* 0x0000001f02007819 */ /* 0x000fc800000006ff */
[----:B------:R-:W2:Y:S02]  /*30a0*/  SYNCS.PHASECHK.TRANS64 P0, [UR7+0xa0], R0 ;  /* 0x0000a000ff0075a7 */ /* 0x000ea40008001007 */
[----:B-12---:R-:W-:Y:S05]  /*30b0*/  @P0 EXIT ;  /* 0x000000000000094d */ /* 0x006fea0003800000 */
[----:B------:R-:W-:Y:S02]  /*30c0*/  SHF.L.U32 R2, R2, 0x1f, RZ ;  /* 0x0000001f02027819 */ /* 0x000fe400000006ff */
[----:B------:R-:W-:-:S07]  /*30d0*/  MOV R0, UR7 ;  /* 0x0000000700007c02 */ /* 0x000fce0008000f00 */
.L_x_55:
[----:B-1----:R1:W2:Y:S02]  /*30e0*/  SYNCS.PHASECHK.TRANS64.TRYWAIT P0, [R0+URZ+0xa0], R2 ;  /* 0x0000a002000075a7 */ /* 0x0022a400080011ff */
[----:B--2---:R-:W-:Y:S05]  /*30f0*/  @!P0 NANOSLEEP.SYNCS 0x989680 ;  /* 0x009896800000895d */ /* 0x004fea0003900000 */
[----:B------:R-:W2:Y:S02]  /*3100*/  @!P0 SYNCS.PHASECHK.TRANS64 P0, [R0+URZ+0xa0], R2 ;  /* 0x0000a002000085a7 */ /* 0x000ea400080010ff */
[----:B--2---:R-:W-:Y:S05]  /*3110*/  @P0 EXIT ;  /* 0x000000000000094d */ /* 0x004fea0003800000 */
[----:B------:R-:W-:Y:S05]  /*3120*/  BRA `(.L_x_55) ;  /* 0xfffffffc00ec7947 */ /* 0x000fea000383ffff */
.L_x_48:
[----:B------:R-:W-:Y:S05]  /*3130*/  BRA.U UP4, `(.L_x_56) ;  /* 0x0000000d049c7547 */ /* 0x000fea000b800000 */
[----:B------:R-:W-:Y:S01]  /*3140*/  UMOV UR4, 0x40 ;  /* 0x0000004000047882 */ /* 0x000fe20000000000 */
[----:B------:R-:W-:Y:S01]  /*3150*/  NOP ;  /* 0x0000000000007918 */ /* 0x000fe20000000000 */
[----:B------:R-:W-:Y:S01]  /*3160*/  ULEA UR5, UR54, UR4, 0x18 ;  /* 0x0000000436057291 */ /* 0x000fe2000f8ec0ff */
[----:B------:R-:W-:Y:S02]  /*3170*/  UMOV UR6, 0x400 ;  /* 0x0000040000067882 */ /* 0x000fe40000000000 */
[----:B------:R-:W-:-:S06]  /*3180*/  ULEA UR6, UR54, UR6, 0x18 ;  /* 0x0000000636067291 */ /* 0x000fcc000f8ec0ff */
[----:B------:R-:W2:Y:S02]  /*3190*/  LDS.U8 R0, [UR5+0x1c] ;  /* 0x00001c05ff007984 */ /* 0x000ea40008000000 */
[----:B--2---:R-:W-:-:S13]  /*31a0*/  ISETP.NE.AND P0, PT, R0, RZ, PT ;  /* 0x000000ff0000720c */ /* 0x004fda0003f05270 */
[----:B------:R-:W-:Y:S05]  /*31b0*/  @P0 BRA `(.L_x_57) ;  /* 0x0000000000580947 */ /* 0x000fea0003800000 */
[----:B------:R-:W-:-:S13]  /*31c0*/  ELECT P0, URZ, PT ;  /* 0x0000000000ff782f */ /* 0x000fda0003800000 */
[----:B------:R-:W-:Y:S05]  /*31d0*/  @!P0 BRA `(.L_x_58) ;  /* 0x0000000000608947 */ /* 0x000fea0003800000 */
[----:B------:R-:W-:Y:S01]  /*31e0*/  UMOV UR4, 0x10 ;  /* 0x0000001000047882 */ /* 0x000fe20000000000 */
[----:B------:R-:W-:Y:S01]  /*31f0*/  HFMA2 R0, -RZ, RZ, 0, 5.9604644775390625e-08 ;  /* 0x00000001ff007431 */ /* 0x000fe200000001ff */
[----:B------:R-:W-:-:S03]  /*3200*/  MOV R3, 0xffff ;  /* 0x0000ffff00037802 */ /* 0x000fc60000000f00 */
[----:B------:R-:W-:Y:S04]  /*3210*/  DEPBAR.LE SB2, 0x36 ;  /* 0x0000ad800000791a */ /* 0x000fe80000000000 */
[----:B------:R-:W2:Y:S02]  /*3220*/  UTCATOMSWS.FIND_AND_SET.ALIGN UP0, UR4, UR4 ;  /* 0x00000004000475e3 */ /* 0x000ea40008000800 */
[----:B--2---:R-:W-:Y:S01]  /*3230*/  MOV R4, UR4 ;  /* 0x0000000400047c02 */ /* 0x004fe20008000f00 */
[----:B------:R-:W-:Y:S06]  /*3240*/  BRA.U UP0, `(.L_x_59) ;  /* 0x0000000100187547 */ /* 0x000fec000b800000 */
.L_x_60:
[----:B------:R-:W-:Y:S05]  /*3250*/  NANOSLEEP 0x64 ;  /* 0x000000640000795d */ /* 0x000fea0003800000 */
[----:B------:R-:W-:-:S05]  /*3260*/  UMOV UR4, 0x10 ;  /* 0x0000001000047882 */ /* 0x000fca0000000000 */
[----:B------:R-:W-:Y:S04]  /*3270*/  DEPBAR.LE SB2, 0x36 ;  /* 0x0000ad800000791a */ /* 0x000fe80000000000 */
[----:B------:R-:W2:Y:S02]  /*3280*/  UTCATOMSWS.FIND_AND_SET.ALIGN UP0, UR4, UR4 ;  /* 0x00000004000475e3 */ /* 0x000ea40008000800 */
[----:B--2---:R-:W-:Y:S01]  /*3290*/  MOV R4, UR4 ;  /* 0x0000000400047c02 */ /* 0x004fe20008000f00 */
[----:B------:R-:W-:Y:S05]  /*32a0*/  BRA.U !UP0, `(.L_x_60) ;  /* 0xfffffffd08e87547 */ /* 0x000fea000b83ffff */
.L_x_59:
[-C--:B------:R-:W-:Y:S02]  /*32b0*/  SHF.L.U32 R3, R3, R4.reuse, RZ ;  /* 0x0000000403037219 */ /* 0x080fe400000006ff */
[----:B------:R-:W-:Y:S01]  /*32c0*/  SHF.L.U32 R0, R0, R4, RZ ;  /* 0x0000000400007219 */ /* 0x000fe200000006ff */
[----:B------:R-:W-:Y:S02]  /*32d0*/  IMAD.SHL.U32 R4, R4, 0x20, RZ ;  /* 0x0000002004047824 */ /* 0x000fe400078e00ff */
[----:B------:R2:W-:Y:S04]  /*32e0*/  ATOMS.OR RZ, [UR5+0x14], R3 ;  /* 0x00001403ffff798c */ /* 0x0005e8000b000005 */
[----:B------:R2:W-:Y:S04]  /*32f0*/  ATOMS.OR RZ, [UR5+0x18], R0 ;  /* 0x00001800ffff798c */ /* 0x0005e8000b000005 */
[----:B------:R2:W-:Y:S01]  /*3300*/  STS [UR6+0x140], R4 ;  /* 0x00014004ff007988 */ /* 0x0005e20008000806 */
[----:B------:R-:W-:Y:S05]  /*3310*/  BRA `(.L_x_58) ;  /* 0x0000000000107947 */ /* 0x000fea0003800000 */
.L_x_57:
[----:B------:R-:W-:Y:S02]  /*3320*/  MOV R0, 0xffffffff ;  /* 0xffffffff00007802 */ /* 0x000fe40000000f00 */
[----:B------:R-:W-:-:S03]  /*3330*/  MOV R4, 0x3360 ;  /* 0x0000336000047802 */ /* 0x000fc60000000f00 */
[----:B------:R2:W-:Y:S04]  /*3340*/  STS [UR6+0x140], R0 ;  /* 0x00014000ff007988 */ /* 0x0005e80008000806 */
[----:B-12--5:R-:W-:Y:S05]  /*3350*/  CALL.REL.NOINC `($__internal_1_$__cuda_sm10x_tcgen05_guardrail_trap_phase_invalid_during_alloc) ;  /* 0x0000004c00707944 */ /* 0x026fea0003c00000 */
.L_x_58:
[----:B------:R-:W-:Y:S05]  /*3360*/  WARPSYNC.ALL ;  /* 0x0000000000007948 */ /* 0x000fea0003800000 */
[----:B------:R-:W3:Y:S01]  /*3370*/  S2UR UR4, SR_CgaCtaId ;  /* 0x00000000000479c3 */ /* 0x000ee20000008800 */
[----:B------:R-:W-:Y:S01]  /*3380*/  UMOV UR17, 0x400 ;  /* 0x0000040000117882 */ /* 0x000fe20000000000 */
[----:B------:R-:W-:-:S06]  /*3390*/  NOP ;  /* 0x0000000000007918 */ /* 0x000fcc0000000000 */
[----:B------:R-:W-:Y:S06]  /*33a0*/  BAR.ARV 0x6, 0xa0 ;  /* 0x0182800000007b1d */ /* 0x000fec0000002000 */
[----:B------:R-:W4:Y:S01]  /*33b0*/  LDCU UR5, c[0x0][0x38c] ;  /* 0x00007180ff0577ac */ /* 0x000f220008000800 */
[----:B------:R-:W-:Y:S01]  /*33c0*/  LOP3.LUT R2, R2, 0xffff, RZ, 0xc0, !PT ;  /* 0x0000ffff02027812 */ /* 0x000fe200078ec0ff */
[----:B------:R-:W-:Y:S01]  /*33d0*/  IMAD.MOV.U32 R11, RZ, RZ, 0x1 ;  /* 0x00000001ff0b7424 */ /* 0x000fe200078e00ff */
[----:B------:R-:W-:Y:S01]  /*33e0*/  CS2R R8, SRZ ;  /* 0x0000000000087805 */ /* 0x000fe2000001ff00 */
[----:B------:R-:W1:Y:S01]  /*33f0*/  LDCU UR8, c[0x0][0x38c] ;  /* 0x00007180ff0877ac */ /* 0x000e620008000800 */
[----:B------:R-:W-:Y:S01]  /*3400*/  R2UR UR19, R2 ;  /* 0x00000000021372ca */ /* 0x000fe200000e0000 */
[----:B------:R-:W-:Y:S01]  /*3410*/  IMAD.MOV.U32 R10, RZ, RZ, RZ ;  /* 0x000000ffff0a7224 */ /* 0x000fe200078e00ff */
[----:B------:R-:W-:Y:S01]  /*3420*/  UMOV UR22, URZ ;  /* 0x000000ff00167c82 */ /* 0x000fe20008000000 */
[----:B------:R-:W-:Y:S01]  /*3430*/  UMOV UR14, URZ ;  /* 0x000000ff000e7c82 */ /* 0x000fe20008000000 */
[----:B---3--:R-:W-:Y:S01]  /*3440*/  ULEA UR17, UR4, UR17, 0x18 ;  /* 0x0000001104117291 */ /* 0x008fe2000f8ec0ff */
[----:B------:R-:W-:Y:S01]  /*3450*/  UMOV UR26, 0x0 ;  /* 0x00000000001a7882 */ /* 0x000fe20000000000 */
[----:B------:R-:W-:-:S02]  /*3460*/  UMOV UR27, 0x4100010 ;  /* 0x04100010001b7882 */ /* 0x000fc40000000000 */
[----:B------:R-:W-:Y:S02]  /*3470*/  UIADD3 UR6, UPT, UPT, UR17, 0x3400, URZ ;  /* 0x0000340011067890 */ /* 0x000fe4000fffe0ff */
[----:B------:R-:W-:Y:S02]  /*3480*/  UIADD3 UR7, UPT, UPT, UR17, 0x8400, URZ ;  /* 0x0000840011077890 */ /* 0x000fe4000fffe0ff */
[----:B----4-:R-:W-:Y:S01]  /*3490*/  UIADD3 UR5, UPT, UPT, UR5, 0x1f, URZ ;  /* 0x0000001f05057890 */ /* 0x010fe2000fffe0ff */
[----:B--2---:R-:W2:Y:S01]  /*34a0*/  LDS R0, [UR17+0x140] ;  /* 0x00014011ff007984 */ /* 0x004ea20008000800 */
[----:B------:R-:W-:Y:S02]  /*34b0*/  USHF.R.U32.HI UR6, URZ, 0x4, UR6 ;  /* 0x00000004ff067899 */ /* 0x000fe40008011606 */
[----:B------:R-:W-:Y:S02]  /*34c0*/  USHF.R.S32.HI UR4, URZ, 0x1f, UR5 ;  /* 0x0000001fff047899 */ /* 0x000fe40008011405 */
[----:B------:R-:W-:-:S02]  /*34d0*/  ULOP3.LUT UR6, UR6, 0x3fff, URZ, 0xc0, !UPT ;  /* 0x00003fff06067892 */ /* 0x000fc4000f8ec0ff */
[----:B------:R-:W-:Y:S02]  /*34e0*/  ULEA.HI UR4, UR4, UR5, URZ, 0x5 ;  /* 0x0000000504047291 */ /* 0x000fe4000f8f28ff */
[----:B------:R-:W-:Y:S02]  /*34f0*/  USHF.R.U32.HI UR5, URZ, 0x4, UR7 ;  /* 0x00000004ff057899 */ /* 0x000fe40008011607 */
[----:B------:R-:W-:Y:S02]  /*3500*/  USHF.R.S32.HI UR28, URZ, 0x5, UR4 ;  /* 0x00000005ff1c7899 */ /* 0x000fe40008011404 */
[----:B------:R-:W-:Y:S02]  /*3510*/  ULOP3.LUT UR5, UR5, 0x3fff, URZ, 0xc0, !UPT ;  /* 0x00003fff05057892 */ /* 0x000fe4000f8ec0ff */
[----:B------:R-:W-:Y:S02]  /*3520*/  UISETP.LT.AND UP0, UPT, UR28, 0x1, UPT ;  /* 0x000000011c00788c */ /* 0x000fe4000bf01270 */
[----:B------:R-:W-:-:S02]  /*3530*/  ULOP3.LUT UR20, UR6, 0x10000, URZ, 0xfc, !UPT ;  /* 0x0001000006147892 */ /* 0x000fc4000f8efcff */
[----:B------:R-:W-:Y:S02]  /*3540*/  USEL UR29, UR28, 0x1, !UP0 ;  /* 0x000000011c1d7887 */ /* 0x000fe4000c000000 */
[----:B------:R-:W-:Y:S02]  /*3550*/  ULOP3.LUT UR21, UR5, 0x10000, URZ, 0xfc, !UPT ;  /* 0x0001000005157892 */ /* 0x000fe4000f8efcff */
[----:B------:R-:W-:Y:S02]  /*3560*/  UIADD3 UR29, UPT, UPT, -UR29, URZ, URZ ;  /* 0x000000ff1d1d7290 */ /* 0x000fe4000fffe1ff */
[----:B-1----:R-:W-:Y:S01]  /*3570*/  UISETP.GE.AND UP4, UPT, UR8, 0x1, UPT ;  /* 0x000000010800788c */ /* 0x002fe2000bf86270 */
[----:B------:R-:W-:Y:S01]  /*3580*/  UMOV UR24, 0x0 ;  /* 0x0000000000187882 */ /* 0x000fe20000000000 */
[----:B------:R-:W-:Y:S01]  /*3590*/  UMOV UR25, 0x4100010 ;  /* 0x0410001000197882 */ /* 0x000fe20000000000 */
[----:B--2---:R-:W-:-:S15]  /*35a0*/  R2UR UR30, R0 ;  /* 0x00000000001e72ca */ /* 0x004fde00000e0000 */
.L_x_67:
[----:B------:R-:W-:Y:S02]  /*35b0*/  LEA R0, R10, UR17, 0x3 ;  /* 0x000000110a007c11 */ /* 0x000fe4000f8e18ff */
[----:B------:R-:W-:Y:S02]  /*35c0*/  SHF.L.U32 R2, R9, 0x1f, RZ ;  /* 0x0000001f09027819 */ /* 0x000fe400000006ff */
[----:B------:R-:W-:Y:S01]  /*35d0*/  PLOP3.LUT P0, PT, PT, PT, UP4, 0x80, 0x8 ;  /* 0x000000000008781c */ /* 0x000fe20003f0f048 */
[----:B------:R-:W-:Y:S01]  /*35e0*/  VIADD R3, R0, 0xa0 ;  /* 0x000000a000037836 */ /* 0x000fe20000000000 */
[----:B-1----:R-:W1:Y:S02]  /*35f0*/  SYNCS.PHASECHK.TRANS64.TRYWAIT P1, [R0+URZ+0x90], R2 ;  /* 0x00009002000075a7 */ /* 0x002e6400080211ff */
[----:B-1-3--:R-:W-:Y:S09]  /*3600*/  @!P1 BRA `(.L_x_61) ;  /* 0x0000004400389947 */ /* 0x00aff20003800000 */
.L_x_140:
[----:B------:R-:W-:Y:S01]  /*3610*/  LEA R4, R10, UR17, 0x4 ;  /* 0x000000110a047c11 */ /* 0x000fe2000f8e20ff */
[----:B------:R-:W-:Y:S01]  /*3620*/  @UP4 ULEA UR4, UR14, UR17, 0x3 ;  /* 0x000000110e044291 */ /* 0x000fe2000f8e18ff */
[----:B------:R-:W-:Y:S01]  /*3630*/  PLOP3.LUT P2, PT, PT, PT, PT, 0x80, 0x8 ;  /* 0x000000000008781c */ /* 0x000fe20003f4f070 */
[----:B------:R-:W-:Y:S01]  /*3640*/  ULEA UR23, UR22, UR17, 0x3 ;  /* 0x0000001116177291 */ /* 0x000fe2000f8e18ff */
[----:B------:R-:W-:Y:S02]  /*3650*/  PRMT R3, RZ, 0x654, R3 ;  /* 0x00000654ff037816 */ /* 0x000fe40000000003 */
[----:B------:R-:W2:Y:S01]  /*3660*/  LDS.128 R4, [R4+0x120] ;  /* 0x0001200004047984 */ /* 0x000ea20000000c00 */
[----:B-1----:R-:W-:Y:S02]  /*3670*/  @P0 SHF.L.U32 R2, R8, 0x1f, RZ ;  /* 0x0000001f08020819 */ /* 0x002fe400000006ff */
[----:B------:R-:W-:Y:S01]  /*3680*/  SHF.L.U32 R0, R11, 0x1f, RZ ;  /* 0x0000001f0b007819 */ /* 0x000fe200000006ff */
[----:B------:R-:W-:Y:S01]  /*3690*/  @!PT LDS RZ, [RZ] ;  /* 0x00000000fffff984 */ /* 0x000fe20000000800 */
[----:B------:R-:W-:Y:S01]  /*36a0*/  @!PT LDS RZ, [RZ] ;  /* 0x00000000fffff984 */ /* 0x000fe20000000800 */
[----:B------:R-:W-:Y:S01]  /*36b0*/  @!PT LDS RZ, [RZ] ;  /* 0x00000000fffff984 */ /* 0x000fe20000000800 */
[----:B------:R-:W-:Y:S01]  /*36c0*/  @!PT LDS RZ, [RZ] ;  /* 0x00000000fffff984 */ /* 0x000fe20000000800 */
[----:B------:R1:W-:Y:S06]  /*36d0*/  MEMBAR.ALL.CTA ;  /* 0x0000000000007992 */ /* 0x0003ec0000008000 */
[----:B-1----:R-:W1:Y:S02]  /*36e0*/  FENCE.VIEW.ASYNC.S ;  /* 0x00000000000073c6 */ /* 0x002e640000000000 */
[----:B-1----:R1:W-:Y:S01]  /*36f0*/  SYNCS.ARRIVE.TRANS64.RED.A1T0 RZ, [R3+URZ], RZ ;  /* 0x000000ff03ff79a7 */ /* 0x0023e200081004ff */
[----:B------:R1:W3:Y:S01]  /*3700*/  @P0 SYNCS.PHASECHK.TRANS64.TRYWAIT P2, [UR4], R2 ;  /* 0x00000002ff0005a7 */ /* 0x0002e20008041104 */
[----:B------:R-:W-:Y:S01]  /*3710*/  ULEA.HI UR4, UR22, UR22, URZ, 0x1 ;  /* 0x0000001616047291 */ /* 0x000fe2000f8f08ff */
[----:B--2---:R-:W-:-:S03]  /*3720*/  LOP3.LUT P1, RZ, R6, 0x1, RZ, 0xc0, !PT ;  /* 0x0000000106ff7812 */ /* 0x004fc6000782c0ff */
[----:B------:R-:W-:Y:S02]  /*3730*/  USHF.L.U32 UR18, UR4, 0x5, URZ ;  /* 0x0000000504127899 */ /* 0x000fe400080006ff */
[----:B------:R-:W-:Y:S02]  /*3740*/  ULOP3.LUT UR4, UR4, 0xffe, URZ, 0xc0, !UPT ;  /* 0x00000ffe04047892 */ /* 0x000fe4000f8ec0ff */
[----:B------:R-:W-:Y:S02]  /*3750*/  ULOP3.LUT UR18, UR18, 0xffffffc0, URZ, 0xc0, !UPT ;  /* 0xffffffc012127892 */ /* 0x000fe4000f8ec0ff */
[----:B------:R-:W-:Y:S02]  /*3760*/  UIADD3 UR4, UPT, UPT, -UR4, UR22, URZ ;  /* 0x0000001604047290 */ /* 0x000fe4000fffe1ff */
[----:B------:R-:W-:Y:S01]  /*3770*/  UIADD3 UR18, UPT, UPT, UR30, UR18, URZ ;  /* 0x000000121e127290 */ /* 0x000fe2000fffe0ff */
[----:B------:R-:W2:Y:S03]  /*3780*/  SYNCS.PHASECHK.TRANS64.TRYWAIT P0, [UR23+0xd0], R0 ;  /* 0x0000d000ff0075a7 */ /* 0x000ea60008001117 */
[----:B------:R-:W-:Y:S01]  /*3790*/  ULEA UR18, UR4, UR18, 0x14 ;  /* 0x0000001204127291 */ /* 0x000fe2000f8ea0ff */
[----:B-123--:R-:W-:Y:S11]  /*37a0*/  @!P0 BRA `(.L_x_62) ;  /* 0x0000004000e48947 */ /* 0x00eff60003800000 */
.L_x_142:
[----:B------:R-:W-:Y:S01]  /*37b0*/  IADD3 R10, PT, PT, R10, 0x1, RZ ;  /* 0x000000010a0a7810 */ /* 0x000fe20007ffe0ff */
[----:B------:R-:W-:Y:S06]  /*37c0*/  BRA.U !UP4, `(.L_x_63) ;  /* 0x000000010c987547 */ /* 0x000fec000b800000 */
[----:B------:R-:W-:Y:S01]  /*37d0*/  UPLOP3.LUT UP2, UPT, UPT, UPT, UPT, 0x40, 0x4 ;  /* 0x000000000004789c */ /* 0x000fe20003f4e870 */
[----:B------:R-:W-:Y:S01]  /*37e0*/  UMOV UR16, UR29 ;  /* 0x0000001d00107c82 */ /* 0x000fe20008000000 */
[----:B------:R-:W-:Y:S01]  /*37f0*/  UMOV UR15, UR28 ;  /* 0x0000001c000f7c82 */ /* 0x000fe20008000000 */
[----:B------:R-:W-:-:S08]  /*3800*/  UMOV UR6, UR14 ;  /* 0x0000000e00067c82 */ /* 0x000fd00008000000 */
.L_x_66:
[----:B------:R-:W-:Y:S02]  /*3810*/  UIADD3 UR16, UPT, UPT, UR16, 0x1, URZ ;  /* 0x0000000110107890 */ /* 0x000fe4000fffe0ff */
[----:B--2---:R-:W-:Y:S02]  /*3820*/  ULEA UR5, UR6, UR17, 0x3 ;  /* 0x0000001106057291 */ /* 0x004fe4000f8e18ff */
[----:B------:R-:W-:Y:S01]  /*3830*/  UISETP.NE.AND UP3, UPT, UR16, URZ, UPT ;  /* 0x000000ff1000728c */ /* 0x000fe2000bf65270 */
[----:B---3--:R-:W-:Y:S10]  /*3840*/  @P2 BRA `(.L_x_64) ;  /* 0x00000000000c2947 */ /* 0x008ff40003800000 */
[----:B-1----:R-:W-:Y:S04]  /*3850*/  SHF.L.U32 R2, R8, 0x1f, RZ ;  /* 0x0000001f08027819 */ /* 0x002fe800000006ff */
[----:B------:R-:W1:Y:S02]  /*3860*/  SYNCS.PHASECHK.TRANS64.TRYWAIT P0, [UR5], R2 ;  /* 0x00000002ff0075a7 */ /* 0x000e640008001105 */
[----:B-1----:R-:W-:Y:S05]  /*3870*/  @!P0 BRA `(.L_x_65) ;  /* 0x0000004000c88947 */ /* 0x002fea0003800000 */
.L_x_64:
[----:B------:R-:W-:Y:S01]  /*3880*/  UISETP.NE.AND UP0, UPT, UR15, 0x1, UPT ;  /* 0x000000010f00788c */ /* 0x000fe2000bf05270 */
[----:B------:R-:W-:Y:S01]  /*3890*/  PLOP3.LUT P2, PT, PT, PT, PT, 0x80, 0x8 ;  /* 0x000000000008781c */ /* 0x000fe20003f4f070 */
[----:B------:R-:W-:Y:S02]  /*38a0*/  UIADD3 UR4, UPT, UPT, UR6, 0x1, URZ ;  /* 0x0000000106047890 */ /* 0x000fe4000fffe0ff */
[----:B------:R-:W-:Y:S02]  /*38b0*/  ULEA UR12, UR6, UR21, 0x8 ;  /* 0x00000015060c7291 */ /* 0x000fe4000f8e40ff */
[----:B------:R-:W-:Y:S01]  /*38c0*/  UISETP.NE.AND UP1, UPT, UR4, 0x5, UPT ;  /* 0x000000050400788c */ /* 0x000fe2000bf25270 */
[----:B------:R-:W-:Y:S01]  /*38d0*/  PLOP3.LUT P0, PT, PT, PT, UP0, 0x80, 0x8 ;  /* 0x000000000008781c */ /* 0x000fe20003f0f008 */
[----:B------:R-:W-:Y:S02]  /*38e0*/  UIADD3 UR10, UPT, UPT, UR12, 0x2, URZ ;  /* 0x000000020c0a7890 */ /* 0x000fe4000fffe0ff */
[----:B------:R-:W-:Y:S02]  /*38f0*/  USEL UR7, URZ, 0x1, UP1 ;  /* 0x00000001ff077887 */ /* 0x000fe40008800000 */
[----:B------:R-:W-:Y:S02]  /*3900*/  USEL UR14, UR4, URZ, UP1 ;  /* 0x000000ff040e7287 */ /* 0x000fe40008800000 */
[----:B------:R-:W-:Y:S02]  /*3910*/  UIADD3 UR15, UPT, UPT, UR15, -0x1, URZ ;  /* 0xffffffff0f0f7890 */ /* 0x000fe4000fffe0ff */
[----:B------:R-:W-:Y:S01]  /*3920*/  @UP0 ULEA UR4, UR14, UR17, 0x3 ;  /* 0x000000110e040291 */ /* 0x000fe2000f8e18ff */
[----:B------:R-:W-:Y:S01]  /*3930*/  LOP3.LUT R8, R8, UR7, RZ, 0x3c, !PT ;  /* 0x0000000708087c12 */ /* 0x000fe2000f8e3cff */
[----:B------:R-:W-:Y:S01]  /*3940*/  UIADD3 UR7, UPT, UPT, UR5, 0x28, URZ ;  /* 0x0000002805077890 */ /* 0x000fe2000fffe0ff */
[----:B------:R-:W-:Y:S02]  /*3950*/  UMOV UR13, 0x80004020 ;  /* 0x80004020000d7882 */ /* 0x000fe40000000000 */
[----:B-1----:R-:W-:Y:S01]  /*3960*/  @P0 SHF.L.U32 R0, R8, 0x1f, RZ ;  /* 0x0000001f08000819 */ /* 0x002fe200000006ff */
[----:B------:R-:W-:Y:S01]  /*3970*/  UMOV UR5, 0x80004020 ;  /* 0x8000402000057882 */ /* 0x000fe20000000000 */
[----:B------:R-:W-:Y:S01]  /*3980*/  UMOV UR11, 0x80004020 ;  /* 0x80004020000b7882 */ /* 0x000fe20000000000 */
[----:B------:R-:W-:Y:S01]  /*3990*/  UMOV UR9, 0x80004020 ;  /* 0x8000402000097882 */ /* 0x000fe20000000000 */
[----:B------:R2:W3:Y:S01]  /*39a0*/  @P0 SYNCS.PHASECHK.TRANS64.TRYWAIT P2, [UR4], R0 ;  /* 0x00000000ff0005a7 */ /* 0x0004e20008041104 */
[----:B------:R-:W-:Y:S03]  /*39b0*/  ULEA UR4, UR6, UR20, 0x8 ;  /* 0x0000001406047291 */ /* 0x000fe6000f8e40ff */
[----:B------:R-:W-:Y:S01]  /*39c0*/  UMOV UR6, UR14 ;  /* 0x0000000e00067c82 */ /* 0x000fe20008000000 */
[----:B------:R-:W-:Y:S05]  /*39d0*/  UIADD3 UR8, UPT, UPT, UR4, 0x2, URZ ;  /* 0x0000000204087890 */ /* 0x000fea000fffe0ff */
[----:B------:R2:W-:Y:S01]  /*39e0*/  UTCHMMA gdesc[UR4], gdesc[UR12], tmem[UR18], tmem[UR26], idesc[UR27], UP2 ;  /* 0x00ff1a0c040075ea */ /* 0x0005e20009000012 */
[----:B------:R-:W-:Y:S03]  /*39f0*/  UPLOP3.LUT UP2, UPT, UPT, UPT, UPT, 0x80, 0x8 ;  /* 0x000000000008789c */ /* 0x000fe60003f4f070 */
[----:B------:R2:W-:Y:S01]  /*3a00*/  UTCHMMA gdesc[UR8], gdesc[UR10], tmem[UR18], tmem[UR24], idesc[UR25], UPT ;  /* 0x00ff180a080075ea */ /* 0x0005e2000b800012 */
[----:B------:R2:W-:Y:S01]  /*3a10*/  UTCBAR.MULTICAST [UR7], URZ, UR19 ;  /* 0x000000ff070073e9 */ /* 0x0005e20008000813 */
[----:B------:R-:W-:Y:S06]  /*3a20*/  BRA.U UP3, `(.L_x_66) ;  /* 0xfffffffd03787547 */ /* 0x000fec000b83ffff */
.L_x_63:
[----:B--2---:R-:W-:Y:S01]  /*3a30*/  UIADD3 UR4, UPT, UPT, UR22, 0x1, URZ ;  /* 0x0000000116047890 */ /* 0x004fe2000fffe0ff */
[C---:B------:R-:W-:Y:S01]  /*3a40*/  ISETP.NE.AND P0, PT, R10.reuse, 0x2, PT ;  /* 0x000000020a00780c */ /* 0x040fe20003f05270 */
[----:B------:R-:W-:Y:S02]  /*3a50*/  UIADD3 UR5, UPT, UPT, UR23, 0xb0, URZ ;  /* 0x000000b017057890 */ /* 0x000fe4000fffe0ff */
[----:B------:R-:W-:Y:S01]  /*3a60*/  UISETP.NE.AND UP0, UPT, UR4, 0x4, UPT ;  /* 0x000000040400788c */ /* 0x000fe2000bf05270 */
[----:B-1----:R-:W-:Y:S02]  /*3a70*/  SEL R0, RZ, 0x1, P0 ;  /* 0x00000001ff007807 */ /* 0x002fe40000000000 */
[----:B------:R-:W-:Y:S01]  /*3a80*/  SEL R10, R10, RZ, P0 ;  /* 0x000000ff0a0a7207 */ /* 0x000fe20000000000 */
[----:B------:R-:W-:Y:S01]  /*3a90*/  USEL UR6, URZ, 0x1, UP0 ;  /* 0x00000001ff067887 */ /* 0x000fe20008000000 */
[----:B------:R-:W-:Y:S01]  /*3aa0*/  LOP3.LUT R9, R9, R0, RZ, 0x3c, !PT ;  /* 0x0000000009097212 */ /* 0x000fe200078e3cff */
[----:B------:R-:W-:Y:S01]  /*3ab0*/  USEL UR22, UR4, URZ, UP0 ;  /* 0x000000ff04167287 */ /* 0x000fe20008000000 */
[----:B------:R1:W-:Y:S03]  /*3ac0*/  UTCBAR [UR5], URZ ;  /* 0x000000ff050073e9 */ /* 0x0003e600080000ff */
[----:B------:R-:W-:Y:S01]  /*3ad0*/  LOP3.LUT R11, R11, UR6, RZ, 0x3c, !PT ;  /* 0x000000060b0b7c12 */ /* 0x000fe2000f8e3cff */
[----:B------:R-:W-:Y:S07]  /*3ae0*/  @P1 BRA `(.L_x_67) ;  /* 0xfffffff800b01947 */ /* 0x000fee000383ffff */
[----:B------:R-:W2:Y:S01]  /*3af0*/  S2UR UR8, SR_CgaCtaId ;  /* 0x00000000000879c3 */ /* 0x000ea20000008800 */
[----:B------:R-:W-:Y:S01]  /*3b00*/  ELECT P0, URZ, PT ;  /* 0x0000000000ff782f */ /* 0x000fe20003800000 */
[----:B------:R-:W-:Y:S01]  /*3b10*/  IMAD.MOV.U32 R0, RZ, RZ, 0x1 ;  /* 0x00000001ff007424 */ /* 0x000fe200078e00ff */
[----:B------:R-:W-:Y:S01]  /*3b20*/  UIADD3 UR17, UPT, UPT, UR17, 0xd0, URZ ;  /* 0x000000d011117890 */ /* 0x000fe2000fffe0ff */
[----:B------:R-:W-:Y:S01]  /*3b30*/  SHF.L.U32 R2, R11, 0x1f, RZ ;  /* 0x0000001f0b027819 */ /* 0x000fe200000006ff */
[----:B------:R-:W-:-:S03]  /*3b40*/  UMOV UR4, 0x40 ;  /* 0x0000004000047882 */ /* 0x000fc60000000000 */
[----:B------:R-:W-:Y:S01]  /*3b50*/  UVIRTCOUNT.DEALLOC.SMPOOL 0x80 ;  /* 0x000000800000784c */ /* 0x000fe20000000000 */
[----:B--2---:R-:W-:Y:S02]  /*3b60*/  ULEA UR8, UR8, UR4, 0x18 ;  /* 0x0000000408087291 */ /* 0x004fe4000f8ec0ff */
[----:B------:R-:W-:-:S07]  /*3b70*/  ULEA UR4, UR22, UR17, 0x3 ;  /* 0x0000001116047291 */ /* 0x000fce000f8e18ff */
[----:B------:R2:W-:Y:S02]  /*3b80*/  @P0 STS.U8 [UR8+0x1c], R0 ;  /* 0x00001c00ff000988 */ /* 0x0005e40008000008 */
[----:B------:R-:W4:Y:S02]  /*3b90*/  SYNCS.PHASECHK.TRANS64.TRYWAIT P0, [UR4], R2 ;  /* 0x00000002ff0075a7 */ /* 0x000f240008001104 */
[----:B--2-4-:R-:W-:Y:S05]  /*3ba0*/  @!P0 BRA `(.L_x_68) ;  /* 0x0000004000148947 */ /* 0x014fea0003800000 */
.L_x_145:
[----:B------:R-:W-:-:S04]  /*3bb0*/  UIADD3 UR4, UPT, UPT, UR22, 0x1, URZ ;  /* 0x0000000116047890 */ /* 0x000fc8000fffe0ff */
[----:B------:R-:W-:-:S04]  /*3bc0*/  UISETP.NE.AND UP0, UPT, UR4, 0x4, UPT ;  /* 0x000000040400788c */ /* 0x000fc8000bf05270 */
[----:B------:R-:W-:Y:S02]  /*3bd0*/  USEL UR6, URZ, 0x1, UP0 ;  /* 0x00000001ff067887 */ /* 0x000fe40008000000 */
[----:B------:R-:W-:-:S04]  /*3be0*/  USEL UR4, UR4, URZ, UP0 ;  /* 0x000000ff04047287 */ /* 0x000fc80008000000 */
[----:B-1----:R-:W-:Y:S01]  /*3bf0*/  ULEA UR5, UR4, UR17, 0x3 ;  /* 0x0000001104057291 */ /* 0x002fe2000f8e18ff */
[----:B--2---:R-:W-:-:S04]  /*3c00*/  LOP3.LUT R2, R11, UR6, RZ, 0x3c, !PT ;  /* 0x000000060b027c12 */ /* 0x004fc8000f8e3cff */
[----:B------:R-:W-:-:S04]  /*3c10*/  SHF.L.U32 R3, R2, 0x1f, RZ ;  /* 0x0000001f02037819 */ /* 0x000fc800000006ff */
[----:B------:R-:W1:Y:S02]  /*3c20*/  SYNCS.PHASECHK.TRANS64.TRYWAIT P0, [UR5], R3 ;  /* 0x00000003ff0075a7 */ /* 0x000e640008001105 */
[----:B-1----:R-:W-:Y:S05]  /*3c30*/  @!P0 BRA `(.L_x_69) ;  /* 0x0000004000088947 */ /* 0x002fea0003800000 */
.L_x_147:
        /* <DEDUP_REMOVED lines=9> */
.L_x_149:
[----:B------:R-:W-:-:S04]  /*3cd0*/  UIADD3 UR4, UPT, UPT, UR4, 0x1, URZ ;  /* 0x0000000104047890 */ /* 0x000fc8000fffe0ff */
[----:B------:R-:W-:-:S04]  /*3ce0*/  UISETP.NE.AND UP0, UPT, UR4, 0x4, UPT ;  /* 0x000000040400788c */ /* 0x000fc8000bf05270 */
[----:B------:R-:W-:Y:S02]  /*3cf0*/  USEL UR5, URZ, 0x1, UP0 ;  /* 0x00000001ff057887 */ /* 0x000fe40008000000 */
[----:B------:R-:W-:-:S04]  /*3d00*/  USEL UR4, UR4, URZ, UP0 ;  /* 0x000000ff04047287 */ /* 0x000fc80008000000 */
[----:B------:R-:W-:Y:S01]  /*3d10*/  ULEA UR4, UR4, UR17, 0x3 ;  /* 0x0000001104047291 */ /* 0x000fe2000f8e18ff */
[----:B------:R-:W-:-:S04]  /*3d20*/  LOP3.LUT R2, R2, UR5, RZ, 0x3c, !PT ;  /* 0x0000000502027c12 */ /* 0x000fc8000f8e3cff */
[----:B------:R-:W-:-:S04]  /*3d30*/  SHF.L.U32 R2, R2, 0x1f, RZ ;  /* 0x0000001f02027819 */ /* 0x000fc800000006ff */
[----:B------:R-:W2:Y:S02]  /*3d40*/  SYNCS.PHASECHK.TRANS64.TRYWAIT P0, [UR4], R2 ;  /* 0x00000002ff0075a7 */ /* 0x000ea40008001104 */
[----:B--2---:R-:W-:Y:S05]  /*3d50*/  @!P0 BRA `(.L_x_71) ;  /* 0x0000003c00f08947 */ /* 0x004fea0003800000 */
.L_x_151:
[----:B------:R-:W-:Y:S01]  /*3d60*/  NOP ;  /* 0x0000000000007918 */ /* 0x000fe20000000000 */
[----:B-1----:R-:W1:Y:S01]  /*3d70*/  LDS R0, [UR8+0x14] ;  /* 0x00001408ff007984 */ /* 0x002e620008000800 */
[----:B------:R-:W-:Y:S01]  /*3d80*/  ULOP3.LUT UR4, UR30, 0xffff, URZ, 0xc0, !UPT ;  /* 0x0000ffff1e047892 */ /* 0x000fe2000f8ec0ff */
[----:B------:R-:W-:Y:S01]  /*3d90*/  UMOV UR5, 0xffff ;  /* 0x0000ffff00057882 */ /* 0x000fe20000000000 */
[----:B------:R-:W-:Y:S02]  /*3da0*/  UMOV UR6, 0x1 ;  /* 0x0000000100067882 */ /* 0x000fe40000000000 */
[----:B------:R-:W-:-:S04]  /*3db0*/  USHF.R.U32.HI UR4, URZ, 0x5, UR4 ;  /* 0x00000005ff047899 */ /* 0x000fc80008011604 */
[----:B------:R-:W-:Y:S02]  /*3dc0*/  USHF.L.U32 UR5, UR5, UR4, URZ ;  /* 0x0000000405057299 */ /* 0x000fe400080006ff */
[----:B------:R-:W-:-:S04]  /*3dd0*/  USHF.L.U32 UR4, UR6, UR4, URZ ;  /* 0x0000000406047299 */ /* 0x000fc800080006ff */
[----:B-1----:R-:W-:-:S04]  /*3de0*/  LOP3.LUT R0, R0, UR5, RZ, 0xc0, !PT ;  /* 0x0000000500007c12 */ /* 0x002fc8000f8ec0ff */
[----:B------:R-:W-:-:S13]  /*3df0*/  ISETP.NE.AND P0, PT, R0, UR5, PT ;  /* 0x0000000500007c0c */ /* 0x000fda000bf05270 */
[----:B------:R-:W-:Y:S05]  /*3e00*/  @P0 BRA `(.L_x_72) ;  /* 0x0000000000580947 */ /* 0x000fea0003800000 */
[----:B------:R-:W1:Y:S02]  /*3e10*/  LDS R0, [UR8+0x18] ;  /* 0x00001808ff007984 */ /* 0x000e640008000800 */
[----:B-1----:R-:W-:-:S04]  /*3e20*/  LOP3.LUT R0, R0, UR4, RZ, 0xc0, !PT ;  /* 0x0000000400007c12 */ /* 0x002fc8000f8ec0ff */
[----:B------:R-:W-:-:S13]  /*3e30*/  ISETP.NE.AND P0, PT, R0, UR4, PT ;  /* 0x0000000400007c0c */ /* 0x000fda000bf05270 */
[----:B------:R-:W-:Y:S05]  /*3e40*/  @P0 BRA `(.L_x_73) ;  /* 0x00000000003c0947 */ /* 0x000fea0003800000 */
[----:B------:R-:W1:Y:S01]  /*3e50*/  S2R R2, SR_LANEID ;  /* 0x0000000000027919 */ /* 0x000e620000000000 */
[----:B------:R-:W-:-:S06]  /*3e60*/  ULOP3.LUT UR5, URZ, UR5, URZ, 0x33, !UPT ;  /* 0x00000005ff057292 */ /* 0x000fcc000f8e33ff */
[----:B------:R-:W-:-:S04]  /*3e70*/  IMAD.U32 R0, RZ, RZ, UR5 ;  /* 0x00000005ff007e24 */ /* 0x000fc8000f8e00ff */
[----:B------:R2:W4:Y:S02]  /*3e80*/  REDUX UR7, R0 ;  /* 0x00000000000773c4 */ /* 0x0005240000000000 */
[----:B------:R1:W-:Y:S01]  /*3e90*/  UTCATOMSWS.AND URZ, UR5 ;  /* 0x0000000500ff79e3 */ /* 0x0003e20008000000 */
[----:B--2---:R-:W-:Y:S01]  /*3ea0*/  LOP3.LUT R0, RZ, UR4, RZ, 0x33, !PT ;  /* 0x00000004ff007c12 */ /* 0x004fe2000f8e33ff */
[----:B------:R-:W-:Y:S02]  /*3eb0*/  VOTEU.ANY UR4, UPT, PT ;  /* 0x0000000000047886 */ /* 0x000fe400038e0100 */
[----:B------:R-:W-:Y:S02]  /*3ec0*/  UFLO.U32 UR4, UR4 ;  /* 0x00000004000472bd */ /* 0x000fe400080e0000 */
[----:B------:R-:W2:Y:S04]  /*3ed0*/  REDUX UR6, R0 ;  /* 0x00000000000673c4 */ /* 0x000ea80000000000 */
[----:B-1----:R-:W-:-:S02]  /*3ee0*/  ISETP.EQ.U32.AND P0, PT, R2, UR4, PT ;  /* 0x0000000402007c0c */ /* 0x002fc4000bf02070 */
[----:B----4-:R-:W-:-:S11]  /*3ef0*/  MOV R2, UR7 ;  /* 0x0000000700027c02 */ /* 0x010fd60008000f00 */
[----:B------:R1:W-:Y:S01]  /*3f00*/  @P0 ATOMS.AND RZ, [UR8+0x14], R2 ;  /* 0x00001402ffff098c */ /* 0x0003e2000a800008 */
[----:B--2---:R-:W-:-:S05]  /*3f10*/  IMAD.U32 R0, RZ, RZ, UR6 ;  /* 0x00000006ff007e24 */ /* 0x004fca000f8e00ff */
[----:B------:R1:W-:Y:S01]  /*3f20*/  @P0 ATOMS.AND RZ, [UR8+0x18], R0 ;  /* 0x00001800ffff098c */ /* 0x0003e2000a800008 */
[----:B------:R-:W-:Y:S05]  /*3f30*/  BRA `(.L_x_74) ;  /* 0x0000000000147947 */ /* 0x000fea0003800000 */
.L_x_73:
[----:B------:R-:W-:Y:S02]  /*3f40*/  MOV R2, 0x3f60 ;  /* 0x00003f6000027802 */ /* 0x000fe40000000f00 */
[----:B---3-5:R-:W-:Y:S05]  /*3f50*/  CALL.REL.NOINC `($__internal_0_$__cuda_sm10x_tcgen05_guardrail_trap_col_being_dealloced_not_returned_by_alloc) ;  /* 0x0000004000647944 */ /* 0x028fea0003c00000 */
[----:B------:R-:W-:Y:S05]  /*3f60*/  BRA `(.L_x_74) ;  /* 0x0000000000087947 */ /* 0x000fea0003800000 */
.L_x_72:
[----:B------:R-:W-:Y:S02]  /*3f70*/  MOV R2, 0x3f90 ;  /* 0x00003f9000027802 */ /* 0x000fe40000000f00 */
[----:B---3-5:R-:W-:Y:S05]  /*3f80*/  CALL.REL.NOINC `($__internal_2_$__cuda_sm10x_tcgen05_guardrail_trap_unallocated_columns_being_dealloced) ;  /* 0x0000004000707944 */ /* 0x028fea0003c00000 */
.L_x_74:
[----:B------:R-:W-:Y:S01]  /*3f90*/  NOP ;  /* 0x0000000000007918 */ /* 0x000fe20000000000 */
[----:B------:R-:W-:Y:S05]  /*3fa0*/  EXIT ;  /* 0x000000000000794d */ /* 0x000fea0003800000 */
.L_x_56:
[----:B------:R-:W-:-:S09]  /*3fb0*/  UISETP.NE.OR UP0, UPT, UR22, 0x3, !UP3 ;  /* 0x000000031600788c */ /* 0x000fd2000df05670 */
[----:B------:R-:W-:Y:S05]  /*3fc0*/  BRA.U UP0, `(.L_x_75) ;  /* 0x0000000d00f07547 */ /* 0x000fea000b800000 */
[----:B------:R-:W2:Y:S01]  /*3fd0*/  LDCU UR27, c[0x0][0x370] ;  /* 0x00006e00ff1b77ac */ /* 0x000ea20008000800 */
[----:B------:R-:W3:Y:S01]  /*3fe0*/  LDC.64 R16, c[0x0][0x348] ;  /* 0x0000d200ff107b82 */ /* 0x000ee20000000a00 */
[----:B------:R-:W-:Y:S02]  /*3ff0*/  HFMA2 R13, -RZ, RZ, 0, 0 ;  /* 0x00000000ff0d7431 */ /* 0x000fe400000001ff */
[----:B------:R-:W-:Y:S01]  /*4000*/  IMAD.MOV.U32 R15, RZ, RZ, 0x1 ;  /* 0x00000001ff0f7424 */ /* 0x000fe200078e00ff */
[----:B------:R-:W2:Y:S01]  /*4010*/  LDCU.128 UR44, c[0x0][0xb10] ;  /* 0x00016200ff2c77ac */ /* 0x000ea20008000c00 */
[----:B------:R-:W-:Y:S01]  /*4020*/  IMAD.MOV.U32 R14, RZ, RZ, RZ ;  /* 0x000000ffff0e7224 */ /* 0x000fe200078e00ff */
[----:B------:R-:W-:Y:S01]  /*4030*/  MOV R7, 0x1000 ;  /* 0x0000100000077802 */ /* 0x000fe20000000f00 */
[----:B------:R-:W4:Y:S01]  /*4040*/  LDCU UR26, c[0x0][0x374] ;  /* 0x00006e80ff1a77ac */ /* 0x000f220008000800 */
[----:B------:R-:W1:Y:S01]  /*4050*/  LDC.64 R2, c[0x0][0x888] ;  /* 0x00022200ff027b82 */ /* 0x000e620000000a00 */
[----:B------:R-:W4:Y:S01]  /*4060*/  LDCU UR15, c[0x0][0xb0c] ;  /* 0x00016180ff0f77ac */ /* 0x000f220008000800 */
[----:B------:R-:W4:Y:S06]  /*4070*/  LDCU UR31, c[0x0][0xb20] ;  /* 0x00016400ff1f77ac */ /* 0x000f2c0008000800 */
[----:B------:R-:W1:Y:S01]  /*4080*/  LDC.64 R4, c[0x0][0x890] ;  /* 0x00022400ff047b82 */ /* 0x000e620000000a00 */
[----:B------:R-:W3:Y:S01]  /*4090*/  LDCU UR4, c[0x0][0xb30] ;  /* 0x00016600ff0477ac */ /* 0x000ee20008000800 */
[----:B--2---:R-:W-:-:S02]  /*40a0*/  UIMAD.WIDE.U32 UR6, UR27, UR44, URZ ;  /* 0x0000002c1b0672a5 */ /* 0x004fc4000f8e00ff */
[----:B----4-:R-:W-:Y:S01]  /*40b0*/  UIMAD.WIDE.U32 UR8, UR26, UR47, URZ ;  /* 0x0000002f1a0872a5 */ /* 0x010fe2000f8e00ff */
[----:B------:R-:W-:Y:S01]  /*40c0*/  UMOV UR24, 0x400 ;  /* 0x0000040000187882 */ /* 0x000fe20000000000 */
[----:B------:R-:W-:-:S03]  /*40d0*/  UPLOP3.LUT UP3, UPT, UPT, UPT, UPT, 0x40, 0x4 ;  /* 0x000000000004789c */ /* 0x000fc60003f6e870 */
[----:B------:R-:W-:Y:S01]  /*40e0*/  UMOV UR6, UR7 ;  /* 0x0000000700067c82 */ /* 0x000fe20008000000 */
[----:B------:R-:W-:Y:S01]  /*40f0*/  UISETP.GE.AND UP0, UPT, UR40, 0x1, UPT ;  /* 0x000000012800788c */ /* 0x000fe2000bf06270 */
[----:B------:R-:W-:Y:S01]  /*4100*/  UMOV UR28, UR9 ;  /* 0x00000009001c7c82 */ /* 0x000fe20008000000 */
[----:B------:R-:W-:Y:S01]  /*4110*/  UISETP.NE.AND UP4, UPT, UR40, 0x1, UPT ;  /* 0x000000012800788c */ /* 0x000fe2000bf85270 */
[----:B------:R-:W2:Y:S01]  /*4120*/  LDCU.64 UR16, c[0x0][0xb28] ;  /* 0x00016500ff1077ac */ /* 0x000ea20008000a00 */
[----:B------:R-:W-:Y:S02]  /*4130*/  ULEA UR24, UR54, UR24, 0x18 ;  /* 0x0000001836187291 */ /* 0x000fe4000f8ec0ff */
[----:B------:R-:W-:Y:S02]  /*4140*/  UISETP.NE.AND UP6, UPT, UR15, 0x1, UPT ;  /* 0x000000010f00788c */ /* 0x000fe4000bfc5270 */
[----:B------:R-:W-:Y:S02]  /*4150*/  UISETP.NE.AND UP5, UPT, UR46, 0x1, UPT ;  /* 0x000000012e00788c */ /* 0x000fe4000bfa5270 */
[----:B------:R-:W-:-:S02]  /*4160*/  USHF.R.U32.HI UR30, URZ, UR45, UR6 ;  /* 0x0000002dff1e7299 */ /* 0x000fc40008011606 */
[----:B------:R-:W-:Y:S02]  /*4170*/  USHF.R.U32.HI UR28, URZ, UR31, UR28 ;  /* 0x0000001fff1c7299 */ /* 0x000fe4000801161c */
[----:B---3--:R-:W-:Y:S01]  /*4180*/  UISETP.NE.AND UP2, UPT, UR4, 0x1, UPT ;  /* 0x000000010400788c */ /* 0x008fe2000bf45270 */
[----:B------:R-:W-:-:S10]  /*4190*/  UMOV UR12, URZ ;  /* 0x000000ff000c7c82 */ /* 0x000fd40008000000 */
.L_x_84:
[C---:B------:R-:W-:Y:S02]  /*41a0*/  LEA R12, R14.reuse, UR24, 0x3 ;  /* 0x000000180e0c7c11 */ /* 0x040fe4000f8e18ff */
[----:B------:R-:W-:Y:S02]  /*41b0*/  SHF.L.U32 R0, R13, 0x1f, RZ ;  /* 0x0000001f0d007819 */ /* 0x000fe400000006ff */
[----:B------:R-:W-:Y:S02]  /*41c0*/  LEA R8, R14, UR24, 0x4 ;  /* 0x000000180e087c11 */ /* 0x000fe4000f8e20ff */
[----:B---3--:R-:W3:Y:S02]  /*41d0*/  SYNCS.PHASECHK.TRANS64.TRYWAIT P0, [R12+URZ+0x90], R0 ;  /* 0x000090000c0075a7 */ /* 0x008ee400080011ff */
[----:B---3--:R-:W-:Y:S05]  /*41e0*/  @!P0 BRA `(.L_x_76) ;  /* 0x0000003800e48947 */ /* 0x008fea0003800000 */
.L_x_152:
[----:B------:R-:W4:Y:S01]  /*41f0*/  LDS.128 R8, [R8+0x120] ;  /* 0x0001200008087984 */ /* 0x000f220000000c00 */
[----:B------:R-:W-:Y:S01]  /*4200*/  UISETP.GE.AND UP0, UPT, UR40, 0x1, UPT ;  /* 0x000000012800788c */ /* 0x000fe2000bf06270 */
[----:B------:R-:W-:Y:S01]  /*4210*/  @!PT LDS RZ, [RZ] ;  /* 0x00000000fffff984 */ /* 0x000fe20000000800 */
[----:B------:R-:W-:Y:S01]  /*4220*/  @!PT LDS RZ, [RZ] ;  /* 0x00000000fffff984 */ /* 0x000fe20000000800 */
[----:B------:R-:W-:Y:S01]  /*4230*/  @!PT LDS RZ, [RZ] ;  /* 0x00000000fffff984 */ /* 0x000fe20000000800 */
[----:B------:R-:W-:Y:S01]  /*4240*/  @!PT LDS RZ, [RZ] ;  /* 0x00000000fffff984 */ /* 0x000fe20000000800 */
[----:B------:R1:W-:Y:S06]  /*4250*/  MEMBAR.ALL.CTA ;  /* 0x0000000000007992 */ /* 0x0003ec0000008000 */
[----:B-1----:R-:W1:Y:S01]  /*4260*/  FENCE.VIEW.ASYNC.S ;  /* 0x00000000000073c6 */ /* 0x002e620000000000 */
[----:B----4-:R-:W-:Y:S11]  /*4270*/  LOP3.LUT P0, RZ, R10, 0x1, RZ, 0xc0, !PT ;  /* 0x000000010aff7812 */ /* 0x010ff6000780c0ff */
[----:B------:R-:W-:Y:S02]  /*4280*/  @!UPT UIADD3 URZ, UPT, UPT, URZ, URZ, URZ ;  /* 0x000000fffffff290 */ /* 0x000fe4000fffe0ff */
[----:B-1----:R-:W-:Y:S01]  /*4290*/  VOTEU.ANY UP1, P0 ;  /* 0x0000000000ff7886 */ /* 0x002fe20000020100 */
[----:B------:R-:W-:Y:S11]  /*42a0*/  PLOP3.LUT P0, PT, PT, PT, UP1, 0x80, 0x8 ;  /* 0x000000000008781c */ /* 0x000ff60003f0f018 */
[----:B------:R-:W-:Y:S02]  /*42b0*/  @!UPT UIADD3 URZ, UPT, UPT, URZ, URZ, URZ ;  /* 0x000000fffffff290 */ /* 0x000fe4000fffe0ff */
[----:B---3--:R-:W-:Y:S02]  /*42c0*/  @P0 SHF.R.U32.HI R0, RZ, 0x10, R9 ;  /* 0x00000010ff000819 */ /* 0x008fe40000011609 */
[----:B------:R-:W-:Y:S02]  /*42d0*/  @P0 MOV R6, R8 ;  /* 0x0000000800060202 */ /* 0x000fe40000000f00 */
[----:B------:R-:W-:Y:S01]  /*42e0*/  @P0 R2UR UR4, R0 ;  /* 0x00000000000402ca */ /* 0x000fe200000e0000 */
[----:B------:R-:W-:Y:S01]  /*42f0*/  VIADD R0, R12, 0xa0 ;  /* 0x000000a00c007836 */ /* 0x000fe20000000000 */
[----:B------:R-:W-:Y:S02]  /*4300*/  @P0 LOP3.LUT R8, R9, 0xffff, RZ, 0xc0, !PT ;  /* 0x0000ffff09080812 */ /* 0x000fe400078ec0ff */
[----:B------:R-:W-:Y:S02]  /*4310*/  @P0 R2UR UR6, R6 ;  /* 0x00000000060602ca */ /* 0x000fe400000e0000 */
[----:B------:R-:W-:Y:S02]  /*4320*/  PRMT R0, RZ, 0x654, R0 ;  /* 0x00000654ff007816 */ /* 0x000fe40000000000 */
[----:B------:R-:W-:Y:S02]  /*4330*/  @P0 R2UR UR5, R8 ;  /* 0x00000000080502ca */ /* 0x000fe400000e0000 */
[----:B------:R1:W-:Y:S03]  /*4340*/  SYNCS.ARRIVE.TRANS64.RED.A1T0 RZ, [R0+URZ], RZ ;  /* 0x000000ff00ff79a7 */ /* 0x0003e600081004ff */
[----:B------:R-:W-:Y:S04]  /*4350*/  @UP1 UMOV UR25, UR4 ;  /* 0x0000000400191c82 */ /* 0x000fe80008000000 */
[----:B------:R-:W-:Y:S04]  /*4360*/  @UP1 UMOV UR14, UR6 ;  /* 0x00000006000e1c82 */ /* 0x000fe80008000000 */
[----:B------:R-:W-:Y:S01]  /*4370*/  @UP1 UMOV UR13, UR5 ;  /* 0x00000005000d1c82 */ /* 0x000fe20008000000 */
[----:B------:R-:W-:Y:S05]  /*4380*/  BRA.U !UP0, `(.L_x_77) ;  /* 0x0000000108a47547 */ /* 0x000fea000b800000 */
[----:B------:R-:W-:Y:S02]  /*4390*/  UIMAD.WIDE.U32 UR8, UR13, UR47, URZ ;  /* 0x0000002f0d0872a5 */ /* 0x000fe4000f8e00ff */
[----:B------:R-:W-:Y:S02]  /*43a0*/  UIMAD.WIDE.U32 UR10, UR14, UR44, URZ ;  /* 0x0000002c0e0a72a5 */ /* 0x000fe4000f8e00ff */
[----:B------:R-:W-:Y:S02]  /*43b0*/  USEL UR4, UR26, UR28, !UP5 ;  /* 0x0000001c1a047287 */ /* 0x000fe4000e800000 */
[----:B------:R-:W-:Y:S02]  /*43c0*/  USEL UR7, UR27, UR30, !UP6 ;  /* 0x0000001e1b077287 */ /* 0x000fe4000f000000 */
[----:B--2---:R-:W-:Y:S02]  /*43d0*/  UIMAD.WIDE.U32 UR18, UR4, UR16, URZ ;  /* 0x00000010041272a5 */ /* 0x004fe4000f8e00ff */
[----:B------:R-:W-:Y:S01]  /*43e0*/  UIMAD.WIDE.U32 UR20, UR7, UR16, URZ ;  /* 0x00000010071472a5 */ /* 0x000fe2000f8e00ff */
[----:B------:R-:W-:Y:S02]  /*43f0*/  UMOV UR5, UR9 ;  /* 0x0000000900057c82 */ /* 0x000fe40008000000 */
[----:B------:R-:W-:Y:S03]  /*4400*/  USHF.R.U32.HI UR6, URZ, UR31, UR5 ;  /* 0x0000001fff067299 */ /* 0x000fe60008011605 */
[----:B------:R-:W-:Y:S01]  /*4410*/  UMOV UR5, UR11 ;  /* 0x0000000b00057c82 */ /* 0x000fe20008000000 */
[----:B------:R-:W-:Y:S02]  /*4420*/  USEL UR6, UR13, UR6, !UP5 ;  /* 0x000000060d067287 */ /* 0x000fe4000e800000 */
[----:B------:R-:W-:Y:S02]  /*4430*/  USHF.R.U32.HI UR8, URZ, UR45, UR5 ;  /* 0x0000002dff087299 */ /* 0x000fe40008011605 */
[----:B------:R-:W-:Y:S01]  /*4440*/  UIMAD.WIDE.U32 UR10, UR6, UR16, URZ ;  /* 0x00000010060a72a5 */ /* 0x000fe2000f8e00ff */
[----:B------:R-:W-:Y:S02]  /*4450*/  UMOV UR5, UR19 ;  /* 0x0000001300057c82 */ /* 0x000fe40008000000 */
[----:B------:R-:W-:Y:S03]  /*4460*/  @UP4 USHF.R.U32.HI UR4, URZ, UR17, UR5 ;  /* 0x00000011ff044299 */ /* 0x000fe60008011605 */
[----:B------:R-:W-:Y:S01]  /*4470*/  UMOV UR5, UR21 ;  /* 0x0000001500057c82 */ /* 0x000fe20008000000 */
[----:B------:R-:W-:Y:S02]  /*4480*/  UIMAD UR4, UR40, UR4, URZ ;  /* 0x00000004280472a4 */ /* 0x000fe4000f8e02ff */
[----:B------:R-:W-:Y:S02]  /*4490*/  @UP4 USHF.R.U32.HI UR7, URZ, UR17, UR5 ;  /* 0x00000011ff074299 */ /* 0x000fe40008011605 */
[----:B------:R-:W-:Y:S02]  /*44a0*/  USEL UR5, UR14, UR8, !UP6 ;  /* 0x000000080e057287 */ /* 0x000fe4000f000000 */
[----:B------:R-:W-:Y:S02]  /*44b0*/  UIMAD UR8, UR40, UR7, URZ ;  /* 0x00000007280872a4 */ /* 0x000fe4000f8e02ff */
[----:B------:R-:W-:Y:S03]  /*44c0*/  UISETP.GE.AND UP0, UPT, UR6, UR4, UPT ;  /* 0x000000040600728c */ /* 0x000fe6000bf06270 */
[----:B------:R-:W-:Y:S01]  /*44d0*/  UMOV UR4, UR11 ;  /* 0x0000000b00047c82 */ /* 0x000fe20008000000 */
[----:B------:R-:W-:Y:S02]  /*44e0*/  UISETP.GE.OR UP0, UPT, UR5, UR8, UP0 ;  /* 0x000000080500728c */ /* 0x000fe40008706670 */
[----:B------:R-:W-:Y:S02]  /*44f0*/  USHF.R.U32.HI UR4, URZ, UR17, UR4 ;  /* 0x00000011ff047299 */ /* 0x000fe40008011604 */
[----:B------:R-:W-:Y:S02]  /*4500*/  UIMAD.WIDE.U32 UR8, UR5, UR16, URZ ;  /* 0x00000010050872a5 */ /* 0x000fe4000f8e00ff */
[----:B------:R-:W-:Y:S04]  /*4510*/  USEL UR10, UR6, UR4, !UP4 ;  /* 0x00000004060a7287 */ /* 0x000fe8000e000000 */
[----:B------:R-:W-:Y:S01]  /*4520*/  UIADD3 UR11, UPT, UPT, -UR10, URZ, URZ ;  /* 0x000000ff0a0b7290 */ /* 0x000fe2000fffe1ff */
[----:B------:R-:W-:Y:S02]  /*4530*/  @!UP0 UMOV UR4, UR9 ;  /* 0x0000000900048c82 */ /* 0x000fe40008000000 */
[----:B------:R-:W-:Y:S02]  /*4540*/  @!UP0 USHF.R.U32.HI UR4, URZ, UR17, UR4 ;  /* 0x00000011ff048299 */ /* 0x000fe40008011604 */
[----:B------:R-:W-:Y:S02]  /*4550*/  UIMAD UR8, UR40, UR11, UR6 ;  /* 0x0000000b280872a4 */ /* 0x000fe4000f8e0206 */
[----:B------:R-:W-:Y:S04]  /*4560*/  @!UP0 USEL UR4, UR5, UR4, !UP4 ;  /* 0x0000000405048287 */ /* 0x000fe8000e000000 */
[----:B------:R-:W-:Y:S02]  /*4570*/  @!UP0 UIMAD UR8, UR7, UR8, UR4 ;  /* 0x00000008070882a4 */ /* 0x000fe4000f8e0204 */
[----:B------:R-:W-:Y:S02]  /*4580*/  @!UP0 UIADD3 UR9, UPT, UPT, UR10, -UR4, URZ ;  /* 0x800000040a098290 */ /* 0x000fe4000fffe0ff */
[----:B------:R-:W-:Y:S02]  /*4590*/  UIADD3 UR4, UPT, UPT, -UR5, URZ, URZ ;  /* 0x000000ff05047290 */ /* 0x000fe4000fffe1ff */
[----:B------:R-:W-:Y:S02]  /*45a0*/  UIADD3 UR7, UPT, UPT, -UR6, URZ, URZ ;  /* 0x000000ff06077290 */ /* 0x000fe4000fffe1ff */
[----:B------:R-:W-:Y:S02]  /*45b0*/  @!UP0 UIMAD UR6, UR9, UR40, UR5 ;  /* 0x00000028090682a4 */ /* 0x000fe4000f8e0205 */
[----:B------:R-:W-:Y:S02]  /*45c0*/  UIMAD UR14, UR15, UR4, UR14 ;  /* 0x000000040f0e72a4 */ /* 0x000fe4000f8e020e */
[----:B------:R-:W-:Y:S01]  /*45d0*/  UIMAD UR13, UR46, UR7, UR13 ;  /* 0x000000072e0d72a4 */ /* 0x000fe2000f8e020d */
[----:B------:R-:W-:Y:S02]  /*45e0*/  @!UP0 UMOV UR5, UR8 ;  /* 0x0000000800058c82 */ /* 0x000fe40008000000 */
[----:B------:R-:W-:Y:S02]  /*45f0*/  UIMAD UR14, UR5, UR15, UR14 ;  /* 0x0000000f050e72a4 */ /* 0x000fe4000f8e020e */
[----:B------:R-:W-:Y:S11]  /*4600*/  UIMAD UR13, UR6, UR46, UR13 ;  /* 0x0000002e060d72a4 */ /* 0x000ff6000f8e020d */
[----:B------:R-:W-:Y:S01]  /*4610*/  @!UPT UIADD3 URZ, UPT, UPT, URZ, URZ, URZ ;  /* 0x000000fffffff290 */ /* 0x000fe2000fffe0ff */
.L_x_77:
[----:B------:R-:W3:Y:S01]  /*4620*/  @!UP2 LDCU.128 UR20, c[0x0][0xb10] ;  /* 0x00016200ff14a7ac */ /* 0x000ee20008000c00 */
[C---:B------:R-:W-:Y:S02]  /*4630*/  ISETP.NE.U32.AND P1, PT, R4.reuse, RZ, PT ;  /* 0x000000ff0400720c */ /* 0x040fe40003f25070 */
[----:B------:R-:W-:Y:S02]  /*4640*/  ISETP.NE.U32.AND P0, PT, R4, RZ, PT ;  /* 0x000000ff0400720c */ /* 0x000fe40003f05070 */
[C---:B------:R-:W-:Y:S02]  /*4650*/  ISETP.NE.AND.EX P1, PT, R5.reuse, RZ, PT, P1 ;  /* 0x000000ff0500720c */ /* 0x040fe40003f25310 */
[----:B------:R-:W-:Y:S01]  /*4660*/  ISETP.NE.AND.EX P0, PT, R5, RZ, PT, P0 ;  /* 0x000000ff0500720c */ /* 0x000fe20003f05300 */
[----:B------:R-:W4:Y:S01]  /*4670*/  @!UP2 LDCU UR5, c[0x0][0xb0c] ;  /* 0x00016180ff05a7ac */ /* 0x000f220008000800 */
[----:B------:R-:W-:Y:S02]  /*4680*/  USHF.L.U32 UR11, UR29, 0x6, URZ ;  /* 0x000000061d0b7899 */ /* 0x000fe400080006ff */
[----:B------:R-:W-:Y:S02]  /*4690*/  USHF.L.U32 UR10, UR32, 0x6, URZ ;  /* 0x00000006200a7899 */ /* 0x000fe400080006ff */
[----:B---3--:R-:W-:Y:S07]  /*46a0*/  UIMAD.WIDE.U32 UR6, UR14, UR20, URZ ;  /* 0x000000140e0672a5 */ /* 0x008fee000f8e00ff */
[----:B------:R-:W-:Y:S01]  /*46b0*/  @!UP2 UMOV UR4, UR7 ;  /* 0x000000070004ac82 */ /* 0x000fe20008000000 */
[----:B----4-:R-:W-:Y:S02]  /*46c0*/  @!UP2 UISETP.NE.AND UP0, UPT, UR5, 0x1, UPT ;  /* 0x000000010500a88c */ /* 0x010fe4000bf05270 */
[----:B------:R-:W-:Y:S02]  /*46d0*/  @!UP2 USHF.R.U32.HI UR4, URZ, UR21, UR4 ;  /* 0x00000015ff04a299 */ /* 0x000fe40008011604 */
[----:B------:R-:W-:Y:S02]  /*46e0*/  UIMAD.WIDE.U32 UR6, UR13, UR23, URZ ;  /* 0x000000170d0672a5 */ /* 0x000fe4000f8e00ff */
[----:B------:R-:W-:Y:S02]  /*46f0*/  @!UP2 USEL UR8, UR14, UR4, !UP0 ;  /* 0x000000040e08a287 */ /* 0x000fe4000c000000 */
[----:B------:R-:W-:Y:S03]  /*4700*/  @!UP2 UISETP.NE.AND UP0, UPT, UR22, 0x1, UPT ;  /* 0x000000011600a88c */ /* 0x000fe6000bf05270 */
[----:B------:R-:W-:Y:S02]  /*4710*/  @!UP2 UMOV UR6, UR7 ;  /* 0x000000070006ac82 */ /* 0x000fe40008000000 */
[----:B------:R-:W3:Y:S02]  /*4720*/  @!UP2 LDCU UR4, c[0x0][0xb20] ;  /* 0x00016400ff04a7ac */ /* 0x000ee40008000800 */
[----:B---3--:R-:W-:Y:S04]  /*4730*/  @!UP2 USHF.R.U32.HI UR6, URZ, UR4, UR6 ;  /* 0x00000004ff06a299 */ /* 0x008fe80008011606 */
[----:B------:R-:W-:Y:S04]  /*4740*/  @!UP2 USEL UR6, UR13, UR6, !UP0 ;  /* 0x000000060d06a287 */ /* 0x000fe8000c000000 */
[----:B------:R-:W-:Y:S02]  /*4750*/  @!UP2 UIADD3 UR4, UPT, UPT, -UR8, UR6, URZ ;  /* 0x000000060804a290 */ /* 0x000fe4000fffe1ff */
[----:B------:R-:W-:Y:S02]  /*4760*/  @!UP2 UIADD3 UR6, UPT, UPT, UR8, -UR6, URZ ;  /* 0x800000060806a290 */ /* 0x000fe4000fffe0ff */
[----:B------:R-:W-:Y:S02]  /*4770*/  @!UP2 UIMAD UR14, UR4, UR5, UR14 ;  /* 0x00000005040ea2a4 */ /* 0x000fe4000f8e020e */
[----:B------:R-:W-:Y:S01]  /*4780*/  @!UP2 UIMAD UR13, UR6, UR22, UR13 ;  /* 0x00000016060da2a4 */ /* 0x000fe2000f8e020d */
[----:B------:R-:W-:Y:S11]  /*4790*/  BRA.U UP3, `(.L_x_78) ;  /* 0x0000000103107547 */ /* 0x000ff6000b800000 */
[----:B------:R-:W-:Y:S04]  /*47a0*/  MOV R6, UR33 ;  /* 0x0000002100067c02 */ /* 0x000fe80008000f00 */
[----:B------:R-:W-:Y:S04]  /*47b0*/  SHF.L.U32 R6, R6, 0x1f, RZ ;  /* 0x0000001f06067819 */ /* 0x000fe800000006ff */
[----:B------:R-:W3:Y:S02]  /*47c0*/  SYNCS.PHASECHK.TRANS64.TRYWAIT P2, [UR24+0x88], R6 ;  /* 0x00008806ff0075a7 */ /* 0x000ee40008041118 */
[----:B---3--:R-:W-:Y:S05]  /*47d0*/  @!P2 BRA `(.L_x_79) ;  /* 0x00000034007ca947 */ /* 0x008fea0003800000 */
.L_x_78:
[----:B------:R-:W-:Y:S05]  /*47e0*/  @!P1 BRA `(.L_x_80) ;  /* 0x0000000000309947 */ /* 0x000fea0003800000 */
[----:B------:R-:W-:Y:S01]  /*47f0*/  ISETP.NE.U32.AND P1, PT, R2, RZ, PT ;  /* 0x000000ff0200720c */ /* 0x000fe20003f25070 */
[----:B------:R-:W3:Y:S01]  /*4800*/  LDCU.64 UR4, c[0x0][0x358] ;  /* 0x00006b00ff0477ac */ /* 0x000ee20008000a00 */
[----:B------:R-:W-:Y:S02]  /*4810*/  IMAD.MOV.U32 R45, RZ, RZ, 0x1 ;  /* 0x00000001ff2d7424 */ /* 0x000fe400078e00ff */
[----:B------:R-:W-:Y:S11]  /*4820*/  ISETP.NE.AND.EX P1, PT, R3, RZ, PT, P1 ;  /* 0x000000ff0300720c */ /* 0x000ff60003f25310 */
[----:B------:R-:W-:Y:S02]  /*4830*/  @!UPT UIADD3 URZ, UPT, UPT, URZ, URZ, URZ ;  /* 0x000000fffffff290 */ /* 0x000fe4000fffe0ff */
[----:B------:R-:W4:Y:S01]  /*4840*/  @P1 LDC.64 R8, c[0x0][0x888] ;  /* 0x00022200ff081b82 */ /* 0x000f220000000a00 */
[----:B-1----:R-:W-:Y:S04]  /*4850*/  @P1 IMAD R0, R4, UR36, RZ ;  /* 0x0000002404001c24 */ /* 0x002fe8000f8e02ff */
[----:B----4-:R-:W-:Y:S04]  /*4860*/  @P1 IMAD.WIDE R8, R0, 0x4, R8 ;  /* 0x0000000400081825 */ /* 0x010fe800078e0208 */
[----:B------:R-:W-:Y:S01]  /*4870*/  HFMA2 R0, -RZ, RZ, 0, 5.9604644775390625e-08 ;  /* 0x00000001ff007431 */ /* 0x000fe200000001ff */
[----:B---3-5:R3:W5:Y:S04]  /*4880*/  @P1 LDG.E R26, desc[UR4][R8.64] ;  /* 0x00000004081a1981 */ /* 0x028768000c1e1900 */
[----:B------:R-:W-:Y:S01]  /*4890*/  @!P1 PRMT R45, R0, 0x7610, R45 ;  /* 0x00007610002d9816 */ /* 0x000fe2000000002d */
[----:B---3--:R-:W4:Y:S06]  /*48a0*/  @!P1 LDC R26, c[0x0][0x880] ;  /* 0x00022000ff1a9b82 */ /* 0x008f2c0000000800 */
.L_x_80:
[----:B----45:R-:W-:Y:S01]  /*48b0*/  @!P0 FSETP.EQ.AND P1, PT, R26, RZ, PT ;  /* 0x000000ff1a00820b */ /* 0x030fe20003f22000 */
[----:B------:R-:W-:Y:S01]  /*48c0*/  @!UPT UIADD3 URZ, UPT, UPT, URZ, URZ, URZ ;  /* 0x000000fffffff290 */ /* 0x000fe2000fffe0ff */
[----:B------:R-:W-:Y:S11]  /*48d0*/  @!P0 BRA `(.L_x_81) ;  /* 0x0000000000188947 */ /* 0x000ff60003800000 */
[----:B------:R-:W-:Y:S02]  /*48e0*/  LOP3.LUT P0, RZ, R45, 0xff, RZ, 0xc0, !PT ;  /* 0x000000ff2dff7812 */ /* 0x000fe4000780c0ff */
[----:B------:R-:W-:Y:S04]  /*48f0*/  ISETP.NE.U32.AND P1, PT, R2, RZ, PT ;  /* 0x000000ff0200720c */ /* 0x000fe80003f25070 */
[----:B------:R-:W-:Y:S04]  /*4900*/  ISETP.NE.AND.EX P1, PT, R3, RZ, PT, P1 ;  /* 0x000000ff0300720c */ /* 0x000fe80003f25310 */
[----:B------:R-:W-:Y:S03]  /*4910*/  PLOP3.LUT P1, PT, P1, PT, PT, 0x8, 0x80 ;  /* 0x000000000080781c */ /* 0x000fe60000f2e170 */
[----:B------:R-:W-:Y:S11]  /*4920*/  @P0 FSETP.EQ.AND P1, PT, R26, RZ, PT ;  /* 0x000000ff1a00020b */ /* 0x000ff60003f22000 */
[----:B------:R-:W-:Y:S02]  /*4930*/  @!UPT UIADD3 URZ, UPT, UPT, URZ, URZ, URZ ;  /* 0x000000fffffff290 */ /* 0x000fe4000fffe0ff */
.L_x_81:
[----:B------:R-:W-:Y:S01]  /*4940*/  ULEA UR4, UR12, UR24, 0x3 ;  /* 0x000000180c047291 */ /* 0x000fe2000f8e18ff */
[----:B------:R-:W-:Y:S02]  /*4950*/  SHF.L.U32 R9, R15, 0x1f, RZ ;  /* 0x0000001f0f097819 */ /* 0x000fe400000006ff */
[----:B------:R-:W-:Y:S04]  /*4960*/  ELECT P0, URZ, PT ;  /* 0x0000000000ff782f */ /* 0x000fe80003800000 */
[----:B------:R-:W-:Y:S02]  /*4970*/  PLOP3.LUT P1, PT, P1, P0, PT, 0xf2, 0x2f ;  /* 0x00000000002f781c */ /* 0x000fe40000f21e72 */
[----:B------:R-:W3:Y:S11]  /*4980*/  SYNCS.PHASECHK.TRANS64.TRYWAIT P2, [UR4+0x68], R9 ;  /* 0x00006809ff0075a7 */ /* 0x000ef60008041104 */
[----:B------:R-:W-:Y:S05]  /*4990*/  @!P1 IADD3 R8, P0, PT, R16, 0x580, RZ ;  /* 0x0000058010089810 */ /* 0x000fea0007f1e0ff */
[----:B-1----:R-:W-:Y:S01]  /*49a0*/  @!P1 IMAD.X R6, RZ, RZ, R17, P0 ;  /* 0x000000ffff069224 */ /* 0x002fe200000e0611 */
[----:B---3--:R-:W-:Y:S07]  /*49b0*/  @!P2 BRA `(.L_x_82) ;  /* 0x00000034001ca947 */ /* 0x008fee0003800000 */
.L_x_155:
[----:B------:R-:W-:Y:S01]  /*49c0*/  @!P1 R2UR UR7, R6 ;  /* 0x00000000060792ca */ /* 0x000fe200000e0000 */
[----:B------:R-:W-:Y:S01]  /*49d0*/  UIADD3 UR5, UPT, UPT, UR12, 0x1, URZ ;  /* 0x000000010c057890 */ /* 0x000fe2000fffe0ff */
[----:B------:R-:W-:Y:S01]  /*49e0*/  @!P1 R2UR UR6, R8 ;  /* 0x00000000080692ca */ /* 0x000fe200000e0000 */
[----:B------:R-:W-:Y:S01]  /*49f0*/  UIADD3 UR9, UPT, UPT, UR4, 0x50, URZ ;  /* 0x0000005004097890 */ /* 0x000fe2000fffe0ff */
[----:B------:R-:W-:Y:S01]  /*4a00*/  @!P1 IMAD.MOV.U32 R6, RZ, RZ, 0x1000 ;  /* 0x00001000ff069424 */ /* 0x000fe200078e00ff */
[----:B------:R-:W-:Y:S01]  /*4a10*/  UISETP.NE.AND UP0, UPT, UR5, 0x3, UPT ;  /* 0x000000030500788c */ /* 0x000fe2000bf05270 */
[----:B------:R-:W-:Y:S01]  /*4a20*/  VIADD R14, R14, 0x1 ;  /* 0x000000010e0e7836 */ /* 0x000fe20000000000 */
[----:B------:R-:W-:Y:S01]  /*4a30*/  UMOV UR22, 0x0 ;  /* 0x0000000000167882 */ /* 0x000fe20000000000 */
[----:B------:R-:W-:Y:S01]  /*4a40*/  UMOV UR23, 0x10000000 ;  /* 0x1000000000177882 */ /* 0x000fe20000000000 */
[----:B------:R-:W-:Y:S04]  /*4a50*/  UPRMT UR20, UR54, 0x654, UR9 ;  /* 0x0000065436147896 */ /* 0x000fe80008000009 */
[----:B-1----:R-:W-:Y:S01]  /*4a60*/  IMAD.U32 R9, RZ, RZ, UR7 ;  /* 0x00000007ff097e24 */ /* 0x002fe2000f8e00ff */
[----:B------:R-:W-:Y:S01]  /*4a70*/  USEL UR7, URZ, 0x1, UP0 ;  /* 0x00000001ff077887 */ /* 0x000fe20008000000 */
[----:B------:R-:W-:Y:S01]  /*4a80*/  IMAD.U32 R8, RZ, RZ, UR6 ;  /* 0x00000006ff087e24 */ /* 0x000fe2000f8e00ff */
[----:B------:R-:W-:Y:S02]  /*4a90*/  USEL UR6, UR5, URZ, UP0 ;  /* 0x000000ff05067287 */ /* 0x000fe40008000000 */
[----:B------:R-:W-:Y:S01]  /*4aa0*/  VOTEU.ALL UP0, P1 ;  /* 0x0000000000ff7886 */ /* 0x000fe20000800000 */
[----:B------:R-:W-:Y:S02]  /*4ab0*/  @!P1 R2UR UR19, R9 ;  /* 0x00000000091392ca */ /* 0x000fe400000e0000 */
[----:B------:R-:W-:Y:S02]  /*4ac0*/  @!P1 R2UR UR18, R8 ;  /* 0x00000000081292ca */ /* 0x000fe400000e0000 */
[----:B------:R-:W-:Y:S01]  /*4ad0*/  @!UP0 ULEA UR5, UR12, UR24, 0xc ;  /* 0x000000180c058291 */ /* 0x000fe2000f8e60ff */
[----:B------:R-:W-:Y:S02]  /*4ae0*/  LOP3.LUT R15, R15, UR7, RZ, 0x3c, !PT ;  /* 0x000000070f0f7c12 */ /* 0x000fe4000f8e3cff */
[----:B------:R-:W-:Y:S01]  /*4af0*/  UMOV UR12, UR36 ;  /* 0x00000024000c7c82 */ /* 0x000fe20008000000 */
[----:B------:R-:W-:Y:S01]  /*4b00*/  @!UP0 UIADD3 UR8, UPT, UPT, UR5, 0x200, URZ ;  /* 0x0000020005088890 */ /* 0x000fe2000fffe0ff */
[----:B------:R-:W-:Y:S01]  /*4b10*/  SHF.L.U32 R0, R15, 0x1f, RZ ;  /* 0x0000001f0f007819 */ /* 0x000fe200000006ff */
[----:B------:R-:W-:Y:S01]  /*4b20*/  VOTEU.ALL UP0, P1 ;  /* 0x0000000000ff7886 */ /* 0x000fe20000800000 */
[----:B------:R-:W-:Y:S06]  /*4b30*/  ULEA UR5, UR6, UR24, 0x3 ;  /* 0x0000001806057291 */ /* 0x000fec000f8e18ff */
[----:B------:R1:W-:Y:S01]  /*4b40*/  @!UP0 UTMALDG.3D [UR8], [UR18], desc[UR22] ;  /* 0x00001608120085b4 */ /* 0x0003e20008011000 */
[----:B------:R1:W-:Y:S01]  /*4b50*/  @!P1 SYNCS.ARRIVE.TRANS64.RED.A0TR RZ, [UR4+0x50], R6 ;  /* 0x00005006ffff99a7 */ /* 0x0003e20008300404 */
[----:B------:R-:W-:Y:S01]  /*4b60*/  SYNCS.ARRIVE.TRANS64.RED.A1T0 RZ, [UR20], RZ ;  /* 0x000000ffffff79a7 */ /* 0x000fe20008100414 */
[----:B------:R-:W3:Y:S02]  /*4b70*/  SYNCS.PHASECHK.TRANS64.TRYWAIT P0, [UR5+0x68], R0 ;  /* 0x00006800ff0075a7 */ /* 0x000ee40008001105 */
[----:B-1-3--:R-:W-:Y:S05]  /*4b80*/  @!P0 BRA `(.L_x_83) ;  /* 0x0000003000c08947 */ /* 0x00afea0003800000 */
.L_x_157:
[----:B------:R-:W-:Y:S01]  /*4b90*/  UIADD3 UR9, UPT, UPT, UR5, 0x50, URZ ;  /* 0x0000005005097890 */ /* 0x000fe2000fffe0ff */
[----:B-1----:R-:W-:Y:S01]  /*4ba0*/  @!P1 IADD3 R6, P0, PT, R16, 0x580, RZ ;  /* 0x0000058010069810 */ /* 0x002fe20007f1e0ff */
[----:B------:R-:W-:Y:S01]  /*4bb0*/  UPLOP3.LUT UP3, UPT, UPT, UPT, UPT, 0x80, 0x8 ;  /* 0x000000000008789c */ /* 0x000fe20003f6f070 */
[----:B------:R-:W-:Y:S01]  /*4bc0*/  R2UR UR23, R47 ;  /* 0x000000002f1772ca */ /* 0x000fe200000e0000 */
[----:B------:R-:W-:Y:S01]  /*4bd0*/  UMOV UR20, 0x0 ;  /* 0x0000000000147882 */ /* 0x000fe20000000000 */
[----:B------:R-:W-:Y:S01]  /*4be0*/  @!P1 R2UR UR7, R6 ;  /* 0x00000000060792ca */ /* 0x000fe200000e0000 */
[----:B------:R-:W-:Y:S01]  /*4bf0*/  @!P1 IMAD.X R0, RZ, RZ, R17, P0 ;  /* 0x000000ffff009224 */ /* 0x000fe200000e0611 */
[----:B------:R-:W-:Y:S01]  /*4c00*/  UMOV UR21, 0x10000000 ;  /* 0x1000000000157882 */ /* 0x000fe20000000000 */
[----:B------:R-:W-:Y:S01]  /*4c10*/  UMOV UR12, UR36 ;  /* 0x00000024000c7c82 */ /* 0x000fe20008000000 */
[----:B------:R-:W-:Y:S01]  /*4c20*/  VOTEU.ALL UP0, P1 ;  /* 0x0000000000ff7886 */ /* 0x000fe20000800000 */
[----:B------:R-:W-:Y:S01]  /*4c30*/  R2UR UR22, R48 ;  /* 0x00000000301672ca */ /* 0x000fe200000e0000 */
[----:B------:R-:W-:Y:S01]  /*4c40*/  UMOV UR36, UR25 ;  /* 0x0000001900247c82 */ /* 0x000fe20008000000 */
[----:B------:R-:W-:Y:S02]  /*4c50*/  @!P1 R2UR UR4, R0 ;  /* 0x00000000000492ca */ /* 0x000fe400000e0000 */
[----:B------:R-:W-:Y:S01]  /*4c60*/  @!UP0 UIADD3 UR10, UPT, UPT, UR10, 0x20, URZ ;  /* 0x000000200a0a8890 */ /* 0x000fe2000fffe0ff */
[C---:B------:R-:W-:Y:S01]  /*4c70*/  ISETP.NE.AND P0, PT, R14.reuse, 0x2, PT ;  /* 0x000000020e00780c */ /* 0x040fe20003f05270 */
[----:B------:R-:W-:Y:S02]  /*4c80*/  UIADD3 UR32, UPT, UPT, UR13, UR23, URZ ;  /* 0x000000170d207290 */ /* 0x000fe4000fffe0ff */
[----:B------:R-:W-:Y:S01]  /*4c90*/  IMAD.U32 R8, RZ, RZ, UR7 ;  /* 0x00000007ff087e24 */ /* 0x000fe2000f8e00ff */
[----:B------:R-:W-:Y:S02]  /*4ca0*/  SEL R0, RZ, 0x1, P0 ;  /* 0x00000001ff007807 */ /* 0x000fe40000000000 */
[----:B------:R-:W-:Y:S02]  /*4cb0*/  SEL R14, R14, RZ, P0 ;  /* 0x000000ff0e0e7207 */ /* 0x000fe40000000000 */
[----:B------:R-:W-:Y:S01]  /*4cc0*/  @!P1 R2UR UR18, R8 ;  /* 0x00000000081292ca */ /* 0x000fe200000e0000 */
[----:B------:R-:W-:Y:S01]  /*4cd0*/  UIADD3 UR29, UPT, UPT, UR14, UR22, URZ ;  /* 0x000000160e1d7290 */ /* 0x000fe2000fffe0ff */
[----:B------:R-:W-:Y:S01]  /*4ce0*/  IMAD.U32 R9, RZ, RZ, UR4 ;  /* 0x00000004ff097e24 */ /* 0x000fe2000f8e00ff */
[----:B------:R-:W-:Y:S01]  /*4cf0*/  @!UP0 ULEA UR4, UR6, UR24, 0xc ;  /* 0x0000001806048291 */ /* 0x000fe2000f8e60ff */
[----:B------:R-:W-:Y:S03]  /*4d00*/  LOP3.LUT R13, R13, R0, RZ, 0x3c, !PT ;  /* 0x000000000d0d7212 */ /* 0x000fe600078e3cff */
[----:B------:R-:W-:Y:S01]  /*4d10*/  @!P1 R2UR UR19, R9 ;  /* 0x00000000091392ca */ /* 0x000fe200000e0000 */
[----:B------:R-:W-:Y:S01]  /*4d20*/  @!UP0 UIADD3 UR8, UPT, UPT, UR4, 0x200, URZ ;  /* 0x0000020004088890 */ /* 0x000fe2000fffe0ff */
[----:B------:R-:W-:Y:S01]  /*4d30*/  VOTEU.ALL UP0, P1 ;  /* 0x0000000000ff7886 */ /* 0x000fe20000800000 */
[----:B------:R-:W-:Y:S10]  /*4d40*/  UPRMT UR4, UR54, 0x654, UR9 ;  /* 0x0000065436047896 */ /* 0x000ff40008000009 */
[----:B------:R1:W-:Y:S01]  /*4d50*/  @!UP0 UTMALDG.3D [UR8], [UR18], desc[UR20] ;  /* 0x00001408120085b4 */ /* 0x0003e20008011000 */
[----:B------:R3:W-:Y:S01]  /*4d60*/  @!P1 SYNCS.ARRIVE.TRANS64.RED.A0TR RZ, [UR5+0x50], R7 ;  /* 0x00005007ffff99a7 */ /* 0x0007e20008300405 */
[----:B------:R-:W-:Y:S01]  /*4d70*/  SYNCS.ARRIVE.TRANS64.RED.A1T0 RZ, [UR4], RZ ;  /* 0x000000ffffff79a7 */ /* 0x000fe20008100404 */
[----:B------:R-:W-:Y:S04]  /*4d80*/  UIADD3 UR4, UPT, UPT, UR6, 0x1, URZ ;  /* 0x0000000106047890 */ /* 0x000fe8000fffe0ff */
[----:B------:R-:W-:Y:S04]  /*4d90*/  UISETP.NE.AND UP0, UPT, UR4, 0x3, UPT ;  /* 0x000000030400788c */ /* 0x000fe8000bf05270 */
[----:B------:R-:W-:Y:S06]  /*4da0*/  USEL UR5, URZ, 0x1, UP0 ;  /* 0x00000001ff057887 */ /* 0x000fec0008000000 */
[----:B------:R-:W-:Y:S01]  /*4db0*/  LOP3.LUT R15, R15, UR5, RZ, 0x3c, !PT ;  /* 0x000000050f0f7c12 */ /* 0x000fe2000f8e3cff */
[----:B-1----:R-:W-:Y:S01]  /*4dc0*/  USEL UR12, UR4, URZ, UP0 ;  /* 0x000000ff040c7287 */ /* 0x002fe20008000000 */
[----:B------:R-:W-:Y:S11]  /*4dd0*/  BRA.U UP1, `(.L_x_84) ;  /* 0xfffffff101f07547 */ /* 0x000ff6000b83ffff */
[----:B------:R-:W-:Y:S01]  /*4de0*/  UIADD3 UR24, UPT, UPT, UR24, 0x68, URZ ;  /* 0x0000006818187890 */ /* 0x000fe2000fffe0ff */
[----:B------:R-:W-:-:S03]  /*4df0*/  SHF.L.U32 R2, R15, 0x1f, RZ ;  /* 0x0000001f0f027819 */ /* 0x000fc600000006ff */
[----:B------:R-:W-:-:S09]  /*4e00*/  ULEA UR4, UR12, UR24, 0x3 ;  /* 0x000000180c047291 */ /* 0x000fd2000f8e18ff */
[----:B------:R-:W1:Y:S02]  /*4e10*/  SYNCS.PHASECHK.TRANS64.TRYWAIT P0, [UR4], R2 ;  /* 0x00000002ff0075a7 */ /* 0x000e640008001104 */
[----:B-1----:R-:W-:Y:S05]  /*4e20*/  @!P0 BRA `(.L_x_85) ;  /* 0x0000003000308947 */ /* 0x002fea0003800000 */
.L_x_159:
        /* <DEDUP_REMOVED lines=9> */
.L_x_161:
[----:B------:R-:W-:-:S04]  /*4ec0*/  UIADD3 UR4, UPT, UPT, UR4, 0x1, URZ ;  /* 0x0000000104047890 */ /* 0x000fc8000fffe0ff */
[----:B------:R-:W-:-:S04]  /*4ed0*/  UISETP.NE.AND UP0, UPT, UR4, 0x3, UPT ;  /* 0x000000030400788c */ /* 0x000fc8000bf05270 */
[----:B------:R-:W-:Y:S02]  /*4ee0*/  USEL UR5, URZ, 0x1, UP0 ;  /* 0x00000001ff057887 */ /* 0x000fe40008000000 */
[----:B------:R-:W-:-:S04]  /*4ef0*/  USEL UR4, UR4, URZ, UP0 ;  /* 0x000000ff04047287 */ /* 0x000fc80008000000 */
[----:B------:R-:W-:Y:S01]  /*4f00*/  ULEA UR4, UR4, UR24, 0x3 ;  /* 0x0000001804047291 */ /* 0x000fe2000f8e18ff */
[----:B-1----:R-:W-:-:S04]  /*4f10*/  LOP3.LUT R2, R15, UR5, RZ, 0x3c, !PT ;  /* 0x000000050f027c12 */ /* 0x002fc8000f8e3cff */
[----:B------:R-:W-:Y:S01]  /*4f20*/  SHF.L.U32 R2, R2, 0x1f, RZ ;  /* 0x0000001f02027819 */ /* 0x000fe200000006ff */
[----:B------:R-:W-:-:S07]  /*4f30*/  IMAD.U32 R0, RZ, RZ, UR4 ;  /* 0x00000004ff007e24 */ /* 0x000fce000f8e00ff */
.L_x_87:
[----:B-1----:R1:W4:Y:S02]  /*4f40*/  SYNCS.PHASECHK.TRANS64.TRYWAIT P0, [R0+URZ], R2 ;  /* 0x00000002000075a7 */ /* 0x00232400080011ff */
[----:B----4-:R-:W-:Y:S05]  /*4f50*/  @!P0 NANOSLEEP.SYNCS 0x989680 ;  /* 0x009896800000895d */ /* 0x010fea0003900000 */
[----:B------:R-:W4:Y:S02]  /*4f60*/  @!P0 SYNCS.PHASECHK.TRANS64 P0, [R0+URZ], R2 ;  /* 0x00000002000085a7 */ /* 0x000f2400080010ff */
[----:B--2-4-:R-:W-:Y:S05]  /*4f70*/  @P0 EXIT ;  /* 0x000000000000094d */ /* 0x014fea0003800000 */
[----:B------:R-:W-:Y:S05]  /*4f80*/  BRA `(.L_x_87) ;  /* 0xfffffffc00ec7947 */ /* 0x000fea000383ffff */
.L_x_75:
[----:B------:R-:W-:-:S06]  /*4f90*/  UISETP.GE.AND UP0, UPT, UR22, 0x4, UPT ;  /* 0x000000041600788c */ /* 0x000fcc000bf06270 */
[----:B------:R-:W-:-:S13]  /*4fa0*/  PLOP3.LUT P0, PT, PT, PT, UP0, 0x80, 0x8 ;  /* 0x000000000008781c */ /* 0x000fda0003f0f008 */
[----:B-1----:R-:W-:Y:S05]  /*4fb0*/  @!P0 EXIT ;  /* 0x000000000000894d */ /* 0x002fea0003800000 */
[----:B------:R-:W-:Y:S01]  /*4fc0*/  BAR.SYNC.DEFER_BLOCKING 0x6, 0xa0 ;  /* 0x0182800000007b1d */ /* 0x000fe20000010000 */
[C---:B------:R-:W-:Y:S01]  /*4fd0*/  IMAD.SHL.U32 R3, R55.reuse, 0x20, RZ ;  /* 0x0000002037037824 */ /* 0x040fe200078e00ff */
[----:B------:R-:W-:Y:S01]  /*4fe0*/  SHF.R.U32.HI R4, RZ, 0x1, R55 ;  /* 0x00000001ff047819 */ /* 0x000fe20000011637 */
[C---:B------:R-:W-:Y:S01]  /*4ff0*/  IMAD.SHL.U32 R2, R55.reuse, 0x10, RZ ;  /* 0x0000001037027824 */ /* 0x040fe200078e00ff */
[C---:B------:R-:W-:Y:S01]  /*5000*/  LOP3.LUT P0, RZ, R55.reuse, 0x4, RZ, 0xc0, !PT ;  /* 0x0000000437ff7812 */ /* 0x040fe2000780c0ff */
[----:B------:R-:W-:Y:S01]  /*5010*/  IMAD.U32 R23, R55, 0x10000, RZ ;  /* 0x0001000037177824 */ /* 0x000fe200078e00ff */
[----:B------:R-:W-:Y:S01]  /*5020*/  UMOV UR44, 0x400 ;  /* 0x00000400002c7882 */ /* 0x000fe20000000000 */
[----:B------:R-:W1:Y:S01]  /*5030*/  LDCU.64 UR4, c[0x0][0x890] ;  /* 0x00011200ff0477ac */ /* 0x000e620008000a00 */
[----:B------:R-:W2:Y:S01]  /*5040*/  LDC.64 R42, c[0x0][0x8b0] ;  /* 0x00022c00ff2a7b82 */ /* 0x000ea20000000a00 */
[----:B------:R-:W-:Y:S01]  /*5050*/  LOP3.LUT R5, R3, 0xc0, RZ, 0xc0, !PT ;  /* 0x000000c003057812 */ /* 0x000fe200078ec0ff */
[----:B------:R-:W-:Y:S01]  /*5060*/  IMAD.SHL.U32 R44, R55, 0x4, RZ ;  /* 0x00000004372c7824 */ /* 0x000fe200078e00ff */
[----:B------:R-:W-:Y:S01]  /*5070*/  ULEA UR44, UR54, UR44, 0x18 ;  /* 0x0000002c362c7291 */ /* 0x000fe2000f8ec0ff */
[----:B------:R-:W-:Y:S01]  /*5080*/  LOP3.LUT R2, R2, 0x600, RZ, 0xc0, !PT ;  /* 0x0000060002027812 */ /* 0x000fe200078ec0ff */
[----:B------:R-:W-:Y:S01]  /*5090*/  IMAD.MOV.U32 R54, RZ, RZ, 0x10 ;  /* 0x00000010ff367424 */ /* 0x000fe200078e00ff */
[----:B------:R-:W-:Y:S01]  /*50a0*/  LOP3.LUT R4, R5, 0x8, R4, 0xf8, !PT ;  /* 0x0000000805047812 */ /* 0x000fe200078ef804 */
[----:B------:R-:W-:Y:S01]  /*50b0*/  IMAD.MOV.U32 R22, RZ, RZ, RZ ;  /* 0x000000ffff167224 */ /* 0x000fe200078e00ff */
[----:B------:R-:W3:Y:S01]  /*50c0*/  LDC.64 R40, c[0x0][0x8a8] ;  /* 0x00022a00ff287b82 */ /* 0x000ee20000000a00 */
[----:B------:R-:W-:-:S02]  /*50d0*/  LOP3.LUT R2, R2, 0x20, R3, 0xf8, !PT ;  /* 0x0000002002027812 */ /* 0x000fc400078ef803 */
[----:B------:R-:W-:Y:S02]  /*50e0*/  CS2R R52, SRZ ;  /* 0x0000000000347805 */ /* 0x000fe4000001ff00 */
[----:B------:R-:W-:Y:S01]  /*50f0*/  LOP3.LUT R23, R23, 0x600000, RZ, 0xc0, !PT ;  /* 0x0060000017177812 */ /* 0x000fe200078ec0ff */
[----:B------:R-:W-:Y:S01]  /*5100*/  IMAD.MOV.U32 R51, RZ, RZ, RZ ;  /* 0x000000ffff337224 */ /* 0x000fe200078e00ff */
[----:B------:R-:W-:Y:S01]  /*5110*/  LOP3.LUT R44, R4, 0x18, R44, 0x78, !PT ;  /* 0x00000018042c7812 */ /* 0x000fe200078e782c */
[----:B------:R-:W4:Y:S01]  /*5120*/  LDCU UR63, c[0x0][0x370] ;  /* 0x00006e00ff3f77ac */ /* 0x000f220008000800 */
[----:B------:R-:W-:Y:S01]  /*5130*/  LOP3.LUT R2, R2, 0x100, R3, 0xf8, !PT ;  /* 0x0000010002027812 */ /* 0x000fe200078ef803 */
[----:B------:R-:W4:Y:S01]  /*5140*/  LDS R0, [UR44+0x140] ;  /* 0x0001402cff007984 */ /* 0x000f220008000800 */
[----:B-1----:R-:W-:Y:S01]  /*5150*/  IMAD.U32 R57, RZ, RZ, UR4 ;  /* 0x00000004ff397e24 */ /* 0x002fe2000f8e00ff */
[----:B------:R-:W-:Y:S01]  /*5160*/  UIADD3 UR4, UPT, UPT, UR44, 0x200, URZ ;  /* 0x000002002c047890 */ /* 0x000fe2000fffe0ff */
[----:B------:R-:W-:Y:S01]  /*5170*/  LOP3.LUT R44, R2, R44, RZ, 0xfc, !PT ;  /* 0x0000002c022c7212 */ /* 0x000fe200078efcff */
[----:B------:R-:W-:Y:S01]  /*5180*/  IMAD.U32 R56, RZ, RZ, UR5 ;  /* 0x00000005ff387e24 */ /* 0x000fe2000f8e00ff */
[----:B------:R-:W-:Y:S01]  /*5190*/  LOP3.LUT R55, R55, 0x60, RZ, 0xc0, !PT ;  /* 0x0000006037377812 */ /* 0x000fe200078ec0ff */
[----:B------:R-:W1:Y:S01]  /*51a0*/  LDCU UR41, c[0x0][0xb0c] ;  /* 0x00016180ff2977ac */ /* 0x000e620008000800 */
[----:B------:R-:W-:Y:S01]  /*51b0*/  SEL R54, R54, 0xfffffff0, !P0 ;  /* 0xfffffff036367807 */ /* 0x000fe20004000000 */
[----:B------:R-:W-:Y:S01]  /*51c0*/  IMAD.U32 R59, RZ, RZ, UR4 ;  /* 0x00000004ff3b7e24 */ /* 0x000fe2000f8e00ff */
[----:B------:R-:W1:Y:S01]  /*51d0*/  LDCU UR39, c[0x0][0xb30] ;  /* 0x00016600ff2777ac */ /* 0x000e620008000800 */
[----:B------:R-:W1:Y:S01]  /*51e0*/  LDCU.64 UR60, c[0x0][0x888] ;  /* 0x00011100ff3c77ac */ /* 0x000e620008000a00 */
[----:B------:R-:W1:Y:S01]  /*51f0*/  LDCU.64 UR42, c[0x0][0xb28] ;  /* 0x00016500ff2a77ac */ /* 0x000e620008000a00 */
[----:B------:R-:W1:Y:S01]  /*5200*/  LDCU.128 UR56, c[0x0][0xb10] ;  /* 0x00016200ff3877ac */ /* 0x000e620008000c00 */
[----:B------:R-:W1:Y:S01]  /*5210*/  LDCU UR62, c[0x0][0x374] ;  /* 0x00006e80ff3e77ac */ /* 0x000e620008000800 */
[----:B------:R-:W-:Y:S01]  /*5220*/  UMOV UR55, 0x1 ;  /* 0x0000000100377882 */ /* 0x000fe20000000000 */
[----:B------:R-:W-:Y:S01]  /*5230*/  UMOV UR46, URZ ;  /* 0x000000ff002e7c82 */ /* 0x000fe20008000000 */
[----:B------:R-:W-:Y:S01]  /*5240*/  UMOV UR53, URZ ;  /* 0x000000ff00357c82 */ /* 0x000fe20008000000 */
[----:B------:R-:W-:Y:S01]  /*5250*/  UMOV UR52, URZ ;  /* 0x000000ff00347c82 */ /* 0x000fe20008000000 */
[----:B-1234-:R-:W-:-:S07]  /*5260*/  IMAD.IADD R23, R0, 0x1, R23 ;  /* 0x0000000100177824 */ /* 0x01efce00078e0217 */
.L_x_118:
[C---:B------:R-:W-:Y:S02]  /*5270*/  LEA R0, R51.reuse, UR44, 0x3 ;  /* 0x0000002c33007c11 */ /* 0x040fe4000f8e18ff */
[----:B------:R-:W-:Y:S02]  /*5280*/  SHF.L.U32 R2, R52, 0x1f, RZ ;  /* 0x0000001f34027819 */ /* 0x000fe400000006ff */
[----:B-1----:R-:W-:Y:S02]  /*5290*/  LEA R4, R51, UR44, 0x4 ;  /* 0x0000002c33047c11 */ /* 0x002fe4000f8e20ff */
[----:B------:R-:W1:Y:S02]  /*52a0*/  SYNCS.PHASECHK.TRANS64.TRYWAIT P0, [R0+URZ+0x90], R2 ;  /* 0x00009002000075a7 */ /* 0x000e6400080011ff */
[----:B-1----:R-:W-:Y:S05]  /*52b0*/  @!P0 BRA `(.L_x_88) ;  /* 0x0000002c003c8947 */ /* 0x002fea0003800000 */
.L_x_162:
[----:B------:R-:W-:Y:S01]  /*52c0*/  R2UR UR7, R58 ;  /* 0x000000003a0772ca */ /* 0x000fe200000e0000 */
[----:B------:R-:W2:Y:S01]  /*52d0*/  LDS.128 R4, [R4+0x120] ;  /* 0x0001200004047984 */ /* 0x000ea20000000c00 */
[----:B-1----:R-:W-:Y:S01]  /*52e0*/  VIADD R0, R0, 0xa0 ;  /* 0x000000a000007836 */ /* 0x002fe20000000000 */
[----:B------:R-:W-:Y:S04]  /*52f0*/  UISETP.GE.AND UP0, UPT, UR40, 0x1, UPT ;  /* 0x000000012800788c */ /* 0x000fe8000bf06270 */
[----:B------:R-:W-:Y:S01]  /*5300*/  PRMT R0, RZ, 0x654, R0 ;  /* 0x00000654ff007816 */ /* 0x000fe20000000000 */
[----:B------:R-:W-:Y:S01]  /*5310*/  @!PT LDS RZ, [RZ] ;  /* 0x00000000fffff984 */ /* 0x000fe20000000800 */
[----:B------:R-:W-:Y:S01]  /*5320*/  @!PT LDS RZ, [RZ] ;  /* 0x00000000fffff984 */ /* 0x000fe20000000800 */
[----:B------:R-:W-:Y:S01]  /*5330*/  @!PT LDS RZ, [RZ] ;  /* 0x00000000fffff984 */ /* 0x000fe20000000800 */
[----:B------:R-:W-:Y:S01]  /*5340*/  @!PT LDS RZ, [RZ] ;  /* 0x00000000fffff984 */ /* 0x000fe20000000800 */
[----:B------:R1:W-:Y:S06]  /*5350*/  MEMBAR.ALL.CTA ;  /* 0x0000000000007992 */ /* 0x0003ec0000008000 */
[----:B-1----:R-:W1:Y:S02]  /*5360*/  FENCE.VIEW.ASYNC.S ;  /* 0x00000000000073c6 */ /* 0x002e640000000000 */
[----:B-1----:R1:W-:Y:S01]  /*5370*/  SYNCS.ARRIVE.TRANS64.RED.A1T0 RZ, [R0+URZ], RZ ;  /* 0x000000ff00ff79a7 */ /* 0x0023e200081004ff */
[----:B--2---:R-:W-:Y:S11]  /*5380*/  LOP3.LUT P0, RZ, R6, 0x1, RZ, 0xc0, !PT ;  /* 0x0000000106ff7812 */ /* 0x004ff6000780c0ff */
[----:B------:R-:W-:Y:S02]  /*5390*/  @!UPT UIADD3 URZ, UPT, UPT, URZ, URZ, URZ ;  /* 0x000000fffffff290 */ /* 0x000fe4000fffe0ff */
[----:B------:R-:W-:Y:S01]  /*53a0*/  VOTEU.ANY UP1, P0 ;  /* 0x0000000000ff7886 */ /* 0x000fe20000020100 */
[----:B------:R-:W-:Y:S01]  /*53b0*/  PLOP3.LUT P0, PT, PT, PT, UP1, 0x80, 0x8 ;  /* 0x000000000008781c */ /* 0x000fe20003f0f018 */
[----:B------:R-:W-:Y:S06]  /*53c0*/  UP2UR UR4, UPR, URZ, 0x2 ;  /* 0x00000002ff047883 */ /* 0x000fec0008000000 */
[----:B------:R-:W-:Y:S06]  /*53d0*/  IMAD.U32 R60, RZ, RZ, UR4 ;  /* 0x00000004ff3c7e24 */ /* 0x000fec000f8e00ff */
[----:B------:R-:W-:Y:S02]  /*53e0*/  @P0 SHF.R.U32.HI R2, RZ, 0x10, R5 ;  /* 0x00000010ff020819 */ /* 0x000fe40000011605 */
[----:B------:R-:W-:Y:S02]  /*53f0*/  @P0 MOV R3, R4 ;  /* 0x0000000400030202 */ /* 0x000fe40000000f00 */
[----:B------:R-:W-:Y:S02]  /*5400*/  @P0 R2UR UR4, R2 ;  /* 0x00000000020402ca */ /* 0x000fe400000e0000 */
[----:B------:R-:W-:Y:S02]  /*5410*/  @P0 LOP3.LUT R4, R5, 0xffff, RZ, 0xc0, !PT ;  /* 0x0000ffff05040812 */ /* 0x000fe400078ec0ff */
[----:B------:R-:W-:Y:S02]  /*5420*/  @P0 R2UR UR6, R3 ;  /* 0x00000000030602ca */ /* 0x000fe400000e0000 */
[----:B------:R-:W-:Y:S07]  /*5430*/  @P0 R2UR UR5, R4 ;  /* 0x00000000040502ca */ /* 0x000fee00000e0000 */
[----:B------:R-:W-:Y:S02]  /*5440*/  @UP1 UMOV UR7, UR4 ;  /* 0x0000000400071c82 */ /* 0x000fe40008000000 */
[----:B------:R-:W-:Y:S02]  /*5450*/  IMAD.U32 R58, RZ, RZ, UR7 ;  /* 0x00000007ff3a7e24 */ /* 0x000fe4000f8e00ff */
[----:B------:R-:W-:Y:S02]  /*5460*/  @UP1 UMOV UR38, UR6 ;  /* 0x0000000600261c82 */ /* 0x000fe40008000000 */
[----:B------:R-:W-:Y:S01]  /*5470*/  @UP1 UMOV UR37, UR5 ;  /* 0x0000000500251c82 */ /* 0x000fe20008000000 */
[----:B-1----:R-:W-:Y:S05]  /*5480*/  BRA.U !UP0, `(.L_x_89) ;  /* 0x0000000108cc7547 */ /* 0x002fea000b800000 */
[----:B------:R-:W1:Y:S01]  /*5490*/  LDCU UR12, c[0x0][0xb20] ;  /* 0x00016400ff0c77ac */ /* 0x000e620008000800 */
[----:B------:R-:W-:Y:S02]  /*54a0*/  UIMAD.WIDE.U32 UR4, UR62, UR59, URZ ;  /* 0x0000003b3e0472a5 */ /* 0x000fe4000f8e00ff */
[----:B------:R-:W-:Y:S02]  /*54b0*/  UIMAD.WIDE.U32 UR6, UR63, UR56, URZ ;  /* 0x000000383f0672a5 */ /* 0x000fe4000f8e00ff */
[----:B------:R-:W-:Y:S02]  /*54c0*/  UISETP.NE.AND UP0, UPT, UR58, 0x1, UPT ;  /* 0x000000013a00788c */ /* 0x000fe4000bf05270 */
[----:B------:R-:W-:Y:S02]  /*54d0*/  UIMAD.WIDE.U32 UR8, UR37, UR59, URZ ;  /* 0x0000003b250872a5 */ /* 0x000fe4000f8e00ff */
[----:B------:R-:W-:Y:S02]  /*54e0*/  UIMAD.WIDE.U32 UR10, UR38, UR56, URZ ;  /* 0x00000038260a72a5 */ /* 0x000fe4000f8e00ff */
[----:B------:R-:W-:Y:S02]  /*54f0*/  UISETP.NE.AND UP1, UPT, UR41, 0x1, UPT ;  /* 0x000000012900788c */ /* 0x000fe4000bf25270 */
[----:B------:R-:W-:Y:S01]  /*5500*/  UISETP.NE.AND UP2, UPT, UR40, 0x1, UPT ;  /* 0x000000012800788c */ /* 0x000fe2000bf45270 */
[----:B------:R-:W-:Y:S02]  /*5510*/  UMOV UR4, UR5 ;  /* 0x0000000500047c82 */ /* 0x000fe40008000000 */
[----:B-1----:R-:W-:Y:S03]  /*5520*/  USHF.R.U32.HI UR5, URZ, UR12, UR4 ;  /* 0x0000000cff057299 */ /* 0x002fe60008011604 */
[----:B------:R-:W-:Y:S02]  /*5530*/  UMOV UR4, UR7 ;  /* 0x0000000700047c82 */ /* 0x000fe40008000000 */
[----:B------:R-:W-:Y:S02]  /*5540*/  USHF.R.U32.HI UR7, URZ, UR57, UR4 ;  /* 0x00000039ff077299 */ /* 0x000fe40008011604 */
[----:B------:R-:W-:Y:S02]  /*5550*/  USEL UR4, UR62, UR5, !UP0 ;  /* 0x000000053e047287 */ /* 0x000fe4000c000000 */
[----:B------:R-:W-:Y:S01]  /*5560*/  USEL UR7, UR63, UR7, !UP1 ;  /* 0x000000073f077287 */ /* 0x000fe2000c800000 */
[----:B------:R-:W-:Y:S01]  /*5570*/  UMOV UR5, UR9 ;  /* 0x0000000900057c82 */ /* 0x000fe20008000000 */
[----:B------:R-:W-:Y:S02]  /*5580*/  UIMAD.WIDE.U32 UR8, UR4, UR42, URZ ;  /* 0x0000002a040872a5 */ /* 0x000fe4000f8e00ff */
[----:B------:R-:W-:Y:S03]  /*5590*/  USHF.R.U32.HI UR6, URZ, UR12, UR5 ;  /* 0x0000000cff067299 */ /* 0x000fe60008011605 */
[----:B------:R-:W-:Y:S01]  /*55a0*/  UMOV UR5, UR11 ;  /* 0x0000000b00057c82 */ /* 0x000fe20008000000 */
[----:B------:R-:W-:Y:S02]  /*55b0*/  UIMAD.WIDE.U32 UR10, UR7, UR42, URZ ;  /* 0x0000002a070a72a5 */ /* 0x000fe4000f8e00ff */
[----:B------:R-:W-:Y:S02]  /*55c0*/  USHF.R.U32.HI UR12, URZ, UR57, UR5 ;  /* 0x00000039ff0c7299 */ /* 0x000fe40008011605 */
[----:B------:R-:W-:Y:S01]  /*55d0*/  USEL UR6, UR37, UR6, !UP0 ;  /* 0x0000000625067287 */ /* 0x000fe2000c000000 */
[----:B------:R-:W-:Y:S02]  /*55e0*/  UMOV UR5, UR9 ;  /* 0x0000000900057c82 */ /* 0x000fe40008000000 */
[----:B------:R-:W-:Y:S01]  /*55f0*/  UMOV UR10, UR11 ;  /* 0x0000000b000a7c82 */ /* 0x000fe20008000000 */
[----:B------:R-:W-:Y:S02]  /*5600*/  @UP2 USHF.R.U32.HI UR4, URZ, UR43, UR5 ;  /* 0x0000002bff042299 */ /* 0x000fe40008011605 */
[----:B------:R-:W-:Y:S02]  /*5610*/  @UP2 USHF.R.U32.HI UR7, URZ, UR43, UR10 ;  /* 0x0000002bff072299 */ /* 0x000fe4000801160a */
[----:B------:R-:W-:Y:S02]  /*5620*/  UIMAD UR4, UR40, UR4, URZ ;  /* 0x00000004280472a4 */ /* 0x000fe4000f8e02ff */
[----:B------:R-:W-:Y:S02]  /*5630*/  UIMAD.WIDE.U32 UR10, UR6, UR42, URZ ;  /* 0x0000002a060a72a5 */ /* 0x000fe4000f8e00ff */
[----:B------:R-:W-:Y:S02]  /*5640*/  USEL UR5, UR38, UR12, !UP1 ;  /* 0x0000000c26057287 */ /* 0x000fe4000c800000 */
[----:B------:R-:W-:Y:S02]  /*5650*/  UIMAD UR8, UR40, UR7, URZ ;  /* 0x00000007280872a4 */ /* 0x000fe4000f8e02ff */
[----:B------:R-:W-:Y:S03]  /*5660*/  UISETP.GE.AND UP0, UPT, UR6, UR4, UPT ;  /* 0x000000040600728c */ /* 0x000fe6000bf06270 */
[----:B------:R-:W-:Y:S01]  /*5670*/  UMOV UR4, UR11 ;  /* 0x0000000b00047c82 */ /* 0x000fe20008000000 */
[----:B------:R-:W-:Y:S02]  /*5680*/  UISETP.GE.OR UP0, UPT, UR5, UR8, UP0 ;  /* 0x000000080500728c */ /* 0x000fe40008706670 */
[----:B------:R-:W-:Y:S02]  /*5690*/  USHF.R.U32.HI UR4, URZ, UR43, UR4 ;  /* 0x0000002bff047299 */ /* 0x000fe40008011604 */
[----:B------:R-:W-:Y:S02]  /*56a0*/  UIMAD.WIDE.U32 UR8, UR5, UR42, URZ ;  /* 0x0000002a050872a5 */ /* 0x000fe4000f8e00ff */
[----:B------:R-:W-:Y:S02]  /*56b0*/  USEL UR11, UR6, UR4, !UP2 ;  /* 0x00000004060b7287 */ /* 0x000fe4000d000000 */
[----:B------:R-:W-:Y:S02]  /*56c0*/  UIADD3 UR8, UPT, UPT, -UR5, URZ, URZ ;  /* 0x000000ff05087290 */ /* 0x000fe4000fffe1ff */
[----:B------:R-:W-:Y:S01]  /*56d0*/  UIADD3 UR10, UPT, UPT, -UR11, URZ, URZ ;  /* 0x000000ff0b0a7290 */ /* 0x000fe2000fffe1ff */
[----:B------:R-:W-:Y:S01]  /*56e0*/  @!UP0 UMOV UR4, UR9 ;  /* 0x0000000900048c82 */ /* 0x000fe20008000000 */
[----:B------:R-:W-:Y:S02]  /*56f0*/  UIADD3 UR9, UPT, UPT, -UR6, URZ, URZ ;  /* 0x000000ff06097290 */ /* 0x000fe4000fffe1ff */
[----:B------:R-:W-:Y:S02]  /*5700*/  @!UP0 USHF.R.U32.HI UR4, URZ, UR43, UR4 ;  /* 0x0000002bff048299 */ /* 0x000fe40008011604 */
[----:B------:R-:W-:Y:S02]  /*5710*/  UIMAD UR10, UR40, UR10, UR6 ;  /* 0x0000000a280a72a4 */ /* 0x000fe4000f8e0206 */
[----:B------:R-:W-:Y:S04]  /*5720*/  @!UP0 USEL UR4, UR5, UR4, !UP2 ;  /* 0x0000000405048287 */ /* 0x000fe8000d000000 */
[----:B------:R-:W-:Y:S02]  /*5730*/  @!UP0 UIMAD UR10, UR7, UR10, UR4 ;  /* 0x0000000a070a82a4 */ /* 0x000fe4000f8e0204 */
[----:B------:R-:W-:Y:S02]  /*5740*/  @!UP0 UIADD3 UR11, UPT, UPT, UR11, -UR4, URZ ;  /* 0x800000040b0b8290 */ /* 0x000fe4000fffe0ff */
[----:B------:R-:W-:Y:S02]  /*5750*/  UIMAD UR7, UR41, UR8, UR38 ;  /* 0x00000008290772a4 */ /* 0x000fe4000f8e0226 */
[----:B------:R-:W-:Y:S02]  /*5760*/  @!UP0 UIMAD UR6, UR11, UR40, UR5 ;  /* 0x000000280b0682a4 */ /* 0x000fe4000f8e0205 */
[----:B------:R-:W-:Y:S01]  /*5770*/  UIMAD UR4, UR58, UR9, UR37 ;  /* 0x000000093a0472a4 */ /* 0x000fe2000f8e0225 */
[----:B------:R-:W-:Y:S02]  /*5780*/  @!UP0 UMOV UR5, UR10 ;  /* 0x0000000a00058c82 */ /* 0x000fe40008000000 */
[----:B------:R-:W-:Y:S02]  /*5790*/  UIMAD UR38, UR5, UR41, UR7 ;  /* 0x00000029052672a4 */ /* 0x000fe4000f8e0207 */
[----:B------:R-:W-:Y:S11]  /*57a0*/  UIMAD UR37, UR6, UR58, UR4 ;  /* 0x0000003a062572a4 */ /* 0x000ff6000f8e0204 */
[----:B------:R-:W-:Y:S01]  /*57b0*/  @!UPT UIADD3 URZ, UPT, UPT, URZ, URZ, URZ ;  /* 0x000000fffffff290 */ /* 0x000fe2000fffe0ff */
.L_x_89:
[----:B------:R-:W-:Y:S01]  /*57c0*/  UISETP.NE.AND UP0, UPT, UR39, 0x1, UPT ;  /* 0x000000012700788c */ /* 0x000fe2000bf05270 */
[----:B------:R-:W-:Y:S01]  /*57d0*/  R2UR UR11, R59 ;  /* 0x000000003b0b72ca */ /* 0x000fe200000e0000 */
[----:B------:R-:W-:Y:S01]  /*57e0*/  USHF.L.U32 UR50, UR29, 0x6, URZ ;  /* 0x000000061d327899 */ /* 0x000fe200080006ff */
[----:B------:R-:W-:Y:S01]  /*57f0*/  IADD3 R51, PT, PT, R51, 0x1, RZ ;  /* 0x0000000133337810 */ /* 0x000fe20007ffe0ff */
[----:B------:R-:W-:Y:S07]  /*5800*/  USHF.L.U32 UR49, UR32, 0x6, URZ ;  /* 0x0000000620317899 */ /* 0x000fee00080006ff */
[----:B------:R-:W1:Y:S01]  /*5810*/  @!UP0 LDCU.128 UR12, c[0x0][0xb10] ;  /* 0x00016200ff0c87ac */ /* 0x000e620008000c00 */
[----:B------:R-:W2:Y:S01]  /*5820*/  @!UP0 LDCU UR5, c[0x0][0xb0c] ;  /* 0x00016180ff0587ac */ /* 0x000ea20008000800 */
[----:B------:R-:W3:Y:S01]  /*5830*/  @!UP0 LDCU UR10, c[0x0][0xb20] ;  /* 0x00016400ff0a87ac */ /* 0x000ee20008000800 */
[----:B-1----:R-:W-:Y:S02]  /*5840*/  UIMAD.WIDE.U32 UR8, UR38, UR12, URZ ;  /* 0x0000000c260872a5 */ /* 0x002fe4000f8e00ff */
[----:B------:R-:W-:Y:S02]  /*5850*/  UIMAD.WIDE.U32 UR6, UR37, UR15, URZ ;  /* 0x0000000f250672a5 */ /* 0x000fe4000f8e00ff */
[----:B------:R-:W-:Y:S03]  /*5860*/  @!UP0 UISETP.NE.AND UP1, UPT, UR14, 0x1, UPT ;  /* 0x000000010e00888c */ /* 0x000fe6000bf25270 */
[----:B------:R-:W-:Y:S01]  /*5870*/  @!UP0 UMOV UR4, UR9 ;  /* 0x0000000900048c82 */ /* 0x000fe20008000000 */
[----:B--2---:R-:W-:Y:S02]  /*5880*/  @!UP0 UISETP.NE.AND UP2, UPT, UR5, 0x1, UPT ;  /* 0x000000010500888c */ /* 0x004fe4000bf45270 */
[----:B------:R-:W-:Y:S01]  /*5890*/  @!UP0 USHF.R.U32.HI UR4, URZ, UR13, UR4 ;  /* 0x0000000dff048299 */ /* 0x000fe20008011604 */
[----:B------:R-:W-:Y:S02]  /*58a0*/  @!UP0 UMOV UR6, UR7 ;  /* 0x0000000700068c82 */ /* 0x000fe40008000000 */
[----:B---3--:R-:W-:Y:S02]  /*58b0*/  @!UP0 USHF.R.U32.HI UR6, URZ, UR10, UR6 ;  /* 0x0000000aff068299 */ /* 0x008fe40008011606 */
[----:B------:R-:W-:Y:S02]  /*58c0*/  @!UP0 USEL UR7, UR38, UR4, !UP2 ;  /* 0x0000000426078287 */ /* 0x000fe4000d000000 */
[----:B------:R-:W-:Y:S04]  /*58d0*/  @!UP0 USEL UR6, UR37, UR6, !UP1 ;  /* 0x0000000625068287 */ /* 0x000fe8000c800000 */
[----:B------:R-:W-:Y:S02]  /*58e0*/  @!UP0 UIADD3 UR4, UPT, UPT, -UR7, UR6, URZ ;  /* 0x0000000607048290 */ /* 0x000fe4000fffe1ff */
[----:B------:R-:W-:Y:S02]  /*58f0*/  @!UP0 UIADD3 UR6, UPT, UPT, UR7, -UR6, URZ ;  /* 0x8000000607068290 */ /* 0x000fe4000fffe0ff */
[----:B------:R-:W-:Y:S02]  /*5900*/  @!UP0 UIMAD UR38, UR4, UR5, UR38 ;  /* 0x00000005042682a4 */ /* 0x000fe4000f8e0226 */
[----:B------:R-:W-:Y:S02]  /*5910*/  @!UP0 UIMAD UR37, UR6, UR14, UR37 ;  /* 0x0000000e062582a4 */ /* 0x000fe4000f8e0225 */
[----:B------:R-:W-:Y:S09]  /*5920*/  ULOP3.LUT UP0, URZ, UR11, 0x1b0, URZ, 0xc0, !UPT ;  /* 0x000001b00bff7892 */ /* 0x000ff2000f80c0ff */
[----:B------:R-:W-:Y:S05]  /*5930*/  BRA.U !UP0, `(.L_x_90) ;  /* 0x00000001087c7547 */ /* 0x000fea000b800000 */
[----:B------:R-:W1:Y:S01]  /*5940*/  LDCU.64 UR8, c[0x4][0x80] ;  /* 0x01001000ff0877ac */ /* 0x000e620008000a00 */
[----:B------:R-:W-:Y:S01]  /*5950*/  MOV R2, 0x0 ;  /* 0x0000000000027802 */ /* 0x000fe20000000f00 */
[----:B------:R-:W-:Y:S02]  /*5960*/  HFMA2 R12, -RZ, RZ, 0, 5.9604644775390625e-08 ;  /* 0x00000001ff0c7431 */ /* 0x000fe400000001ff */
[----:B------:R-:W-:Y:S01]  /*5970*/  IMAD.MOV.U32 R8, RZ, RZ, 0x70 ;  /* 0x00000070ff087424 */ /* 0x000fe200078e00ff */
[----:B------:R2:W3:Y:S01]  /*5980*/  LDC.64 R14, c[0x4][R2] ;  /* 0x01000000020e7b82 */ /* 0x0004e20000000a00 */
[----:B------:R-:W4:Y:S01]  /*5990*/  LDCU.64 UR6, c[0x4][0x88] ;  /* 0x01001100ff0677ac */ /* 0x000f220008000a00 */
[----:B------:R-:W-:Y:S01]  /*59a0*/  IMAD.MOV.U32 R13, RZ, RZ, RZ ;  /* 0x000000ffff0d7224 */ /* 0x000fe200078e00ff */
[----:B------:R-:W2:Y:S01]  /*59b0*/  LDCU.64 UR4, c[0x4][0x8] ;  /* 0x01000100ff0477ac */ /* 0x000ea20008000a00 */
[----:B-1----:R-:W-:Y:S01]  /*59c0*/  MOV R5, UR9 ;  /* 0x0000000900057c02 */ /* 0x002fe20008000f00 */
[----:B------:R-:W-:Y:S01]  /*59d0*/  IMAD.U32 R4, RZ, RZ, UR8 ;  /* 0x00000008ff047e24 */ /* 0x000fe2000f8e00ff */
[----:B----4-:R-:W-:Y:S01]  /*59e0*/  MOV R7, UR7 ;  /* 0x0000000700077c02 */ /* 0x010fe20008000f00 */
[----:B------:R-:W-:Y:S01]  /*59f0*/  IMAD.U32 R6, RZ, RZ, UR6 ;  /* 0x00000006ff067e24 */ /* 0x000fe2000f8e00ff */
[----:B--2---:R-:W-:Y:S01]  /*5a00*/  MOV R11, UR5 ;  /* 0x00000005000b7c02 */ /* 0x004fe20008000f00 */
[----:B------:R-:W-:Y:S02]  /*5a10*/  IMAD.U32 R10, RZ, RZ, UR4 ;  /* 0x00000004ff0a7e24 */ /* 0x000fe4000f8e00ff */
[----:B------:R-:W-:Y:S07]  /*5a20*/  LEPC R20, `(.L_x_91) ;  /* 0x000000001014794e */ /* 0x000fee0000000000 */
[----:B---3-5:R-:W-:Y:S05]  /*5a30*/  CALL.ABS.NOINC R14 ;  /* 0x000000000e007343 */ /* 0x028fea0003c00000 */
.L_x_91:
[----:B------:R-:W1:Y:S01]  /*5a40*/  LDCU.64 UR8, c[0x4][0x80] ;  /* 0x01001000ff0877ac */ /* 0x000e620008000a00 */
[----:B------:R-:W2:Y:S01]  /*5a50*/  LDC.64 R2, c[0x4][R2] ;  /* 0x0100000002027b82 */ /* 0x000ea20000000a00 */
[----:B------:R-:W-:Y:S02]  /*5a60*/  HFMA2 R12, -RZ, RZ, 0, 5.9604644775390625e-08 ;  /* 0x00000001ff0c7431 */ /* 0x000fe400000001ff */
[----:B------:R-:W-:Y:S02]  /*5a70*/  IMAD.MOV.U32 R8, RZ, RZ, 0x70 ;  /* 0x00000070ff087424 */ /* 0x000fe400078e00ff */
[----:B------:R-:W-:Y:S01]  /*5a80*/  IMAD.MOV.U32 R13, RZ, RZ, RZ ;  /* 0x000000ffff0d7224 */ /* 0x000fe200078e00ff */
[----:B------:R-:W3:Y:S01]  /*5a90*/  LDCU.64 UR6, c[0x4][0x88] ;  /* 0x01001100ff0677ac */ /* 0x000ee20008000a00 */
[----:B------:R-:W4:Y:S01]  /*5aa0*/  LDCU.64 UR4, c[0x4][0x8] ;  /* 0x01000100ff0477ac */ /* 0x000f220008000a00 */
[----:B-1----:R-:W-:Y:S02]  /*5ab0*/  MOV R4, UR8 ;  /* 0x0000000800047c02 */ /* 0x002fe40008000f00 */
[----:B------:R-:W-:Y:S02]  /*5ac0*/  MOV R5, UR9 ;  /* 0x0000000900057c02 */ /* 0x000fe40008000f00 */
[----:B---3--:R-:W-:Y:S01]  /*5ad0*/  MOV R7, UR7 ;  /* 0x0000000700077c02 */ /* 0x008fe20008000f00 */
[----:B------:R-:W-:Y:S01]  /*5ae0*/  IMAD.U32 R6, RZ, RZ, UR6 ;  /* 0x00000006ff067e24 */ /* 0x000fe2000f8e00ff */
[----:B----4-:R-:W-:Y:S01]  /*5af0*/  MOV R11, UR5 ;  /* 0x00000005000b7c02 */ /* 0x010fe20008000f00 */
[----:B------:R-:W-:Y:S02]  /*5b00*/  IMAD.U32 R10, RZ, RZ, UR4 ;  /* 0x00000004ff0a7e24 */ /* 0x000fe4000f8e00ff */
[----:B------:R-:W-:Y:S07]  /*5b10*/  LEPC R20, `(.L_x_90) ;  /* 0x000000001014794e */ /* 0x000fee0000000000 */
[----:B--2---:R-:W-:Y:S05]  /*5b20*/  CALL.ABS.NOINC R2 ;  /* 0x0000000002007343 */ /* 0x004fea0003c00000 */
.L_x_90:
[----:B------:R-:W-:Y:S02]  /*5b30*/  R2UR UR6, R49 ;  /* 0x00000000310672ca */ /* 0x000fe400000e0000 */
[----:B------:R-:W-:Y:S02]  /*5b40*/  R2UR UR5, R57 ;  /* 0x00000000390572ca */ /* 0x000fe400000e0000 */
[----:B------:R-:W-:Y:S02]  /*5b50*/  R2UR UR4, R56 ;  /* 0x00000000380472ca */ /* 0x000fe400000e0000 */
[----:B------:R-:W-:Y:S02]  /*5b60*/  ISETP.NE.U32.AND P4, PT, R42, RZ, PT ;  /* 0x000000ff2a00720c */ /* 0x000fe40003f85070 */
[----:B------:R-:W-:Y:S02]  /*5b70*/  ISETP.NE.U32.AND P2, PT, RZ, UR60, PT ;  /* 0x0000003cff007c0c */ /* 0x000fe4000bf45070 */
[----:B------:R-:W-:Y:S02]  /*5b80*/  ISETP.NE.AND.EX P4, PT, R43, RZ, PT, P4 ;  /* 0x000000ff2b00720c */ /* 0x000fe40003f85340 */
[----:B------:R-:W-:Y:S01]  /*5b90*/  ISETP.NE.AND.EX P2, PT, RZ, UR61, PT, P2 ;  /* 0x0000003dff007c0c */ /* 0x000fe2000bf45320 */
[----:B------:R-:W-:Y:S02]  /*5ba0*/  UISETP.NE.AND UP2, UPT, UR6, URZ, UPT ;  /* 0x000000ff0600728c */ /* 0x000fe4000bf45270 */
[----:B------:R-:W-:Y:S04]  /*5bb0*/  UISETP.NE.U32.AND UP0, UPT, UR5, URZ, UPT ;  /* 0x000000ff0500728c */ /* 0x000fe8000bf05070 */
[----:B------:R-:W-:Y:S01]  /*5bc0*/  UISETP.NE.AND.EX UP1, UPT, UR4, URZ, UPT, UP0 ;  /* 0x000000ff0400728c */ /* 0x000fe2000bf25300 */
[----:B------:R-:W-:Y:S01]  /*5bd0*/  PLOP3.LUT P1, PT, PT, PT, UP2, 0x80, 0x8 ;  /* 0x000000000008781c */ /* 0x000fe20003f2f028 */
[----:B------:R-:W-:Y:S03]  /*5be0*/  UPLOP3.LUT UP0, UPT, UPT, UPT, UPT, 0x40, 0x4 ;  /* 0x000000000004789c */ /* 0x000fe60003f0e870 */
[----:B------:R-:W-:Y:S06]  /*5bf0*/  @UP2 UPLOP3.LUT UP0, UPT, UPT, UPT, UP1, 0x80, 0x8 ;  /* 0x000000000008289c */ /* 0x000fec0003f0f010 */
[----:B------:R-:W-:Y:S01]  /*5c00*/  PLOP3.LUT P0, PT, PT, PT, UP0, 0x80, 0x8 ;  /* 0x000000000008781c */ /* 0x000fe20003f0f008 */
[----:B------:R-:W-:Y:S01]  /*5c10*/  @!UPT UIADD3 URZ, UPT, UPT, URZ, URZ, URZ ;  /* 0x000000fffffff290 */ /* 0x000fe2000fffe0ff */
[----:B------:R-:W-:Y:S11]  /*5c20*/  BRA.U !UP1, `(.L_x_92) ;  /* 0x0000000109407547 */ /* 0x000ff6000b800000 */
[----:B------:R-:W-:Y:S01]  /*5c30*/  UISETP.NE.U32.AND UP0, UPT, UR60, URZ, UPT ;  /* 0x000000ff3c00728c */ /* 0x000fe2000bf05070 */
[----:B------:R-:W-:Y:S01]  /*5c40*/  R2UR UR6, R57 ;  /* 0x00000000390672ca */ /* 0x000fe200000e0000 */
[----:B------:R-:W1:Y:S01]  /*5c50*/  LDCU.64 UR8, c[0x0][0x358] ;  /* 0x00006b00ff0877ac */ /* 0x000e620008000a00 */
[----:B------:R-:W-:Y:S02]  /*5c60*/  HFMA2 R45, -RZ, RZ, 0, 5.9604644775390625e-08 ;  /* 0x00000001ff2d7431 */ /* 0x000fe400000001ff */
[----:B------:R-:W-:Y:S01]  /*5c70*/  IMAD.MOV.U32 R0, RZ, RZ, 0x1 ;  /* 0x00000001ff007424 */ /* 0x000fe200078e00ff */
[----:B------:R-:W-:Y:S06]  /*5c80*/  UISETP.NE.AND.EX UP0, UPT, UR61, URZ, UPT, UP0 ;  /* 0x000000ff3d00728c */ /* 0x000fec000bf05300 */
[----:B------:R-:W-:Y:S05]  /*5c90*/  PLOP3.LUT P3, PT, PT, PT, UP0, 0x80, 0x8 ;  /* 0x000000000008781c */ /* 0x000fea0003f6f008 */
[----:B------:R-:W2:Y:S01]  /*5ca0*/  @UP0 LDCU.64 UR4, c[0x0][0x888] ;  /* 0x00011100ff0407ac */ /* 0x000ea20008000a00 */
[----:B------:R-:W-:Y:S07]  /*5cb0*/  @UP0 UIMAD UR6, UR36, UR6, URZ ;  /* 0x00000006240602a4 */ /* 0x000fee000f8e02ff */
[----:B------:R-:W-:Y:S01]  /*5cc0*/  @!P3 PRMT R45, R0, 0x7610, R45 ;  /* 0x00007610002db816 */ /* 0x000fe2000000002d */
[----:B--2---:R-:W-:Y:S06]  /*5cd0*/  @UP0 UIMAD.WIDE UR4, UR6, 0x4, UR4 ;  /* 0x00000004060408a5 */ /* 0x004fec000f8e0204 */
[----:B-----5:R-:W-:Y:S02]  /*5ce0*/  IMAD.U32 R26, RZ, RZ, UR4 ;  /* 0x00000004ff1a7e24 */ /* 0x020fe4000f8e00ff */
[----:B------:R-:W-:Y:S03]  /*5cf0*/  IMAD.U32 R27, RZ, RZ, UR5 ;  /* 0x00000005ff1b7e24 */ /* 0x000fe6000f8e00ff */
[----:B------:R-:W2:Y:S02]  /*5d00*/  @!UP0 LDCU UR4, c[0x0][0x880] ;  /* 0x00011000ff0487ac */ /* 0x000ea40008000800 */
[----:B-1----:R1:W5:Y:S02]  /*5d10*/  @P3 LDG.E R26, desc[UR8][R26.64] ;  /* 0x000000081a1a3981 */ /* 0x002364000c1e1900 */
[----:B-12---:R-:W-:Y:S02]  /*5d20*/  @!P3 MOV R26, UR4 ;  /* 0x00000004001abc02 */ /* 0x006fe40008000f00 */
.L_x_92:
[----:B------:R-:W-:Y:S05]  /*5d30*/  @!P4 BRA `(.L_x_93) ;  /* 0x000000000024c947 */ /* 0x000fea0003800000 */
[----:B------:R-:W-:Y:S01]  /*5d40*/  ISETP.NE.U32.AND P3, PT, R40, RZ, PT ;  /* 0x000000ff2800720c */ /* 0x000fe20003f65070 */
[----:B------:R-:W1:Y:S03]  /*5d50*/  LDCU.64 UR4, c[0x0][0x358] ;  /* 0x00006b00ff0477ac */ /* 0x000e660008000a00 */
[----:B------:R-:W-:Y:S11]  /*5d60*/  ISETP.NE.AND.EX P3, PT, R41, RZ, PT, P3 ;  /* 0x000000ff2900720c */ /* 0x000ff60003f65330 */
[----:B------:R-:W-:Y:S02]  /*5d70*/  @!UPT UIADD3 URZ, UPT, UPT, URZ, URZ, URZ ;  /* 0x000000fffffff290 */ /* 0x000fe4000fffe0ff */
[----:B------:R-:W2:Y:S01]  /*5d80*/  @P3 LDC.64 R2, c[0x0][0x8a8] ;  /* 0x00022a00ff023b82 */ /* 0x000ea20000000a00 */
[----:B------:R-:W-:Y:S04]  /*5d90*/  @P3 IMAD R0, R42, UR36, RZ ;  /* 0x000000242a003c24 */ /* 0x000fe8000f8e02ff */
[----:B--2---:R-:W-:Y:S05]  /*5da0*/  @P3 IMAD.WIDE R2, R0, 0x4, R2 ;  /* 0x0000000400023825 */ /* 0x004fea00078e0202 */
[----:B-1---5:R1:W5:Y:S02]  /*5db0*/  @P3 LDG.E R24, desc[UR4][R2.64] ;  /* 0x0000000402183981 */ /* 0x022364000c1e1900 */
[----:B-1----:R-:W2:Y:S02]  /*5dc0*/  @!P3 LDC R24, c[0x0][0x8a0] ;  /* 0x00022800ff18bb82 */ /* 0x002ea40000000800 */
.L_x_93:
[----:B-----5:R-:W-:Y:S01]  /*5dd0*/  FSETP.NEU.AND P3, PT, R26, RZ, PT ;  /* 0x000000ff1a00720b */ /* 0x020fe20003f6d000 */
[----:B------:R-:W-:Y:S01]  /*5de0*/  IMAD.U32 R2, RZ, RZ, UR46 ;  /* 0x0000002eff027e24 */ /* 0x000fe2000f8e00ff */
[----:B------:R-:W-:Y:S01]  /*5df0*/  SEL R5, RZ, 0xffffffff, P2 ;  /* 0xffffffffff057807 */ /* 0x000fe20001000000 */
[----:B------:R-:W-:Y:S01]  /*5e00*/  ULOP3.LUT UR4, UR55, 0x1, URZ, 0x3c, !UPT ;  /* 0x0000000137047892 */ /* 0x000fe2000f8e3cff */
[----:B------:R-:W-:Y:S01]  /*5e10*/  @P1 LOP3.LUT P2, RZ, R45, 0xff, RZ, 0xc0, !PT ;  /* 0x000000ff2dff1812 */ /* 0x000fe2000784c0ff */
[----:B------:R-:W-:Y:S01]  /*5e20*/  BSSY B1, `(.L_x_94) ;  /* 0x000003d000017945 */ /* 0x000fe20003800000 */
[----:B------:R-:W-:Y:S01]  /*5e30*/  @P1 SEL R0, RZ, 0xffffffff, P3 ;  /* 0xffffffffff001807 */ /* 0x000fe20001800000 */
[----:B------:R-:W-:Y:S01]  /*5e40*/  IMAD.MOV.U32 R65, RZ, RZ, 0x1 ;  /* 0x00000001ff417424 */ /* 0x000fe200078e00ff */
[----:B------:R-:W-:Y:S01]  /*5e50*/  LEA R2, R2, UR44, 0x3 ;  /* 0x0000002c02027c11 */ /* 0x000fe2000f8e18ff */
[----:B------:R-:W-:Y:S01]  /*5e60*/  IMAD.U32 R63, RZ, RZ, UR4 ;  /* 0x00000004ff3f7e24 */ /* 0x000fe2000f8e00ff */
[----:B------:R-:W-:Y:S01]  /*5e70*/  @P0 SEL R0, R5, R0, !P2 ;  /* 0x0000000005000207 */ /* 0x000fe20005000000 */
[----:B------:R-:W-:Y:S01]  /*5e80*/  IMAD.U32 R64, RZ, RZ, UR46 ;  /* 0x0000002eff407e24 */ /* 0x000fe2000f8e00ff */
[----:B------:R-:W-:Y:S02]  /*5e90*/  LEA R27, R22, UR44, 0x3 ;  /* 0x0000002c161b7c11 */ /* 0x000fe4000f8e18ff */
[----:B------:R-:W-:Y:S02]  /*5ea0*/  CS2R R38, SRZ ;  /* 0x0000000000267805 */ /* 0x000fe4000001ff00 */
[----:B------:R-:W-:Y:S02]  /*5eb0*/  @P1 LOP3.LUT R0, R0, 0x1, RZ, 0xc0, !PT ;  /* 0x0000000100001812 */ /* 0x000fe400078ec0ff */
[----:B------:R-:W-:Y:S02]  /*5ec0*/  CS2R R36, SRZ ;  /* 0x0000000000247805 */ /* 0x000fe4000001ff00 */
[----:B------:R-:W-:Y:S02]  /*5ed0*/  SHF.L.U32 R3, R53, 0x1f, RZ ;  /* 0x0000001f35037819 */ /* 0x000fe400000006ff */
[----:B------:R-:W-:Y:S02]  /*5ee0*/  CS2R R30, SRZ ;  /* 0x00000000001e7805 */ /* 0x000fe4000001ff00 */
[----:B------:R-:W-:Y:S02]  /*5ef0*/  ISETP.NE.U32.OR P5, PT, R0, 0x1, !P1 ;  /* 0x000000010000780c */ /* 0x000fe40004fa5470 */
[----:B------:R-:W-:Y:S02]  /*5f00*/  CS2R R28, SRZ ;  /* 0x00000000001c7805 */ /* 0x000fe4000001ff00 */
[----:B------:R-:W-:Y:S02]  /*5f10*/  PLOP3.LUT P2, PT, PT, PT, UP1, 0x80, 0x8 ;  /* 0x000000000008781c */ /* 0x000fe40003f4f018 */
[----:B------:R-:W-:Y:S02]  /*5f20*/  LEA.HI R25, R22, R22, RZ, 0x1 ;  /* 0x0000001616197211 */ /* 0x000fe400078f08ff */
[----:B------:R-:W-:Y:S02]  /*5f30*/  LOP3.LUT P4, R50, R45, 0xff, RZ, 0xc0, !PT ;  /* 0x000000ff2d327812 */ /* 0x000fe4000788c0ff */
[----:B------:R-:W-:Y:S02]  /*5f40*/  SEL R4, RZ, 0xffffffff, P3 ;  /* 0xffffffffff047807 */ /* 0x000fe40001800000 */
[----:B------:R-:W-:Y:S02]  /*5f50*/  P2R R61, PR, RZ, 0x20 ;  /* 0x00000020ff3d7803 */ /* 0x000fe40000000000 */
[----:B------:R-:W-:Y:S03]  /*5f60*/  @P5 SHF.L.U32 R0, R63, 0x1f, RZ ;  /* 0x0000001f3f005819 */ /* 0x000fe600000006ff */
[----:B------:R-:W-:Y:S01]  /*5f70*/  @P2 SEL R4, R5, R4, !P4 ;  /* 0x0000000405042207 */ /* 0x000fe20006000000 */
[----:B------:R1:W3:Y:S03]  /*5f80*/  @P5 SYNCS.PHASECHK.TRANS64.TRYWAIT P1, [R2+URZ+0x50], R0 ;  /* 0x00005000020055a7 */ /* 0x0002e600080211ff */
[----:B------:R-:W-:Y:S04]  /*5f90*/  LOP3.LUT R4, R4, 0x1, RZ, 0xc0, !PT ;  /* 0x0000000104047812 */ /* 0x000fe800078ec0ff */
[----:B------:R-:W-:Y:S04]  /*5fa0*/  ISETP.NE.U32.AND P2, PT, R4, 0x1, PT ;  /* 0x000000010400780c */ /* 0x000fe80003f45070 */
[----:B------:R-:W-:Y:S01]  /*5fb0*/  P2R R66, PR, RZ, 0x4 ;  /* 0x00000004ff427803 */ /* 0x000fe20000000000 */
[----:B------:R4:W2:Y:S01]  /*5fc0*/  SYNCS.PHASECHK.TRANS64.TRYWAIT P0, [R27+URZ+0xb0], R3 ;  /* 0x0000b0031b0075a7 */ /* 0x0008a200080011ff */
[C---:B-1----:R-:W-:Y:S01]  /*5fd0*/  IMAD.SHL.U32 R0, R25.reuse, 0x20, RZ ;  /* 0x0000002019007824 */ /* 0x042fe200078e00ff */
[----:B------:R-:W-:Y:S04]  /*5fe0*/  LOP3.LUT R25, R25, 0xffe, RZ, 0xc0, !PT ;  /* 0x00000ffe19197812 */ /* 0x000fe800078ec0ff */
[----:B------:R-:W-:Y:S01]  /*5ff0*/  LOP3.LUT R0, R0, 0xffffffc0, RZ, 0xc0, !PT ;  /* 0xffffffc000007812 */ /* 0x000fe200078ec0ff */
[----:B------:R-:W-:Y:S04]  /*6000*/  IMAD.IADD R25, R22, 0x1, -R25 ;  /* 0x0000000116197824 */ /* 0x000fe800078e0a19 */
[----:B------:R-:W-:Y:S04]  /*6010*/  IMAD.IADD R0, R23, 0x1, R0 ;  /* 0x0000000117007824 */ /* 0x000fe800078e0200 */
[----:B------:R-:W-:Y:S01]  /*6020*/  IMAD R25, R25, 0x100000, R0 ;  /* 0x0010000019197824 */ /* 0x000fe200078e0200 */
[----:B---3--:R-:W-:Y:S01]  /*6030*/  @P5 SEL R65, RZ, 0x1, !P1 ;  /* 0x00000001ff415807 */ /* 0x008fe20004800000 */
[----:B----4-:R-:W-:Y:S06]  /*6040*/  @!P5 BRA `(.L_x_95) ;  /* 0x000000000068d947 */ /* 0x010fec0003800000 */
[----:B------:R-:W-:Y:S01]  /*6050*/  HFMA2 R31, -RZ, RZ, 0, 0 ;  /* 0x00000000ff1f7431 */ /* 0x000fe200000001ff */
[----:B------:R-:W-:Y:S01]  /*6060*/  ISETP.NE.AND P1, PT, R65, RZ, PT ;  /* 0x000000ff4100720c */ /* 0x000fe20003f25270 */
[----:B------:R-:W-:Y:S01]  /*6070*/  IMAD.U32 R0, RZ, RZ, UR46 ;  /* 0x0000002eff007e24 */ /* 0x000fe2000f8e00ff */
[----:B------:R-:W-:Y:S11]  /*6080*/  BSSY B0, `(.L_x_96) ;  /* 0x0000005000007945 */ /* 0x000ff60003800000 */
[----:B------:R-:W-:Y:S05]  /*6090*/  @P1 BRA `(.L_x_97) ;  /* 0x00000000000c1947 */ /* 0x000fea0003800000 */
[----:B------:R-:W-:Y:S04]  /*60a0*/  SHF.L.U32 R4, R63, 0x1f, RZ ;  /* 0x0000001f3f047819 */ /* 0x000fe800000006ff */
[----:B------:R-:W1:Y:S02]  /*60b0*/  SYNCS.PHASECHK.TRANS64.TRYWAIT P1, [R2+URZ+0x50], R4 ;  /* 0x00005004020075a7 */ /* 0x000e6400080211ff */
[----:B-1----:R-:W-:Y:S05]  /*60c0*/  @!P1 BRA `(.L_x_98) ;  /* 0x0000001c00cc9947 */ /* 0x002fea0003800000 */
.L_x_97:
[----:B------:R-:W-:Y:S05]  /*60d0*/  BSYNC B0 ;  /* 0x0000000000007941 */ /* 0x000fea0003800000 */
.L_x_96:
[----:B------:R-:W-:Y:S01]  /*60e0*/  ISETP.NE.AND P1, PT, R66, RZ, PT ;  /* 0x000000ff4200720c */ /* 0x000fe20003f25270 */
[----:B------:R-:W-:Y:S01]  /*60f0*/  IMAD.MOV.U32 R30, RZ, RZ, RZ ;  /* 0x000000ffff1e7224 */ /* 0x000fe200078e00ff */
[----:B------:R-:W-:Y:S02]  /*6100*/  CS2R R28, SRZ ;  /* 0x00000000001c7805 */ /* 0x000fe4000001ff00 */
[----:B------:R-:W-:Y:S02]  /*6110*/  CS2R R38, SRZ ;  /* 0x0000000000267805 */ /* 0x000fe4000001ff00 */
[----:B------:R-:W-:Y:S07]  /*6120*/  CS2R R36, SRZ ;  /* 0x0000000000247805 */ /* 0x000fee000001ff00 */
[----:B-1----:R-:W-:Y:S01]  /*6130*/  @P1 IMAD R2, R0, 0x800, R44 ;  /* 0x0000080000021824 */ /* 0x002fe200078e022c */
[----:B------:R-:W-:Y:S05]  /*6140*/  @P1 WARPSYNC.ALL ;  /* 0x0000000000001948 */ /* 0x000fea0003800000 */
[----:B------:R-:W-:Y:S01]  /*6150*/  @P1 LEA R2, R2, UR44, 0x1 ;  /* 0x0000002c02021c11 */ /* 0x000fe2000f8e08ff */
[----:B------:R-:W-:Y:S04]  /*6160*/  UIADD3 UR4, UPT, UPT, UR46, 0x1, URZ ;  /* 0x000000012e047890 */ /* 0x000fe8000fffe0ff */
[----:B------:R1:W3:Y:S01]  /*6170*/  @P1 LDSM.16.M88.4 R28, [R2+0x200] ;  /* 0x00020000021c183b */ /* 0x0002e20000000200 */
[----:B------:R-:W-:Y:S01]  /*6180*/  UISETP.NE.AND UP0, UPT, UR4, 0x3, UPT ;  /* 0x000000030400788c */ /* 0x000fe2000bf05270 */
[----:B------:R-:W-:Y:S03]  /*6190*/  @P1 IMAD R0, R54, 0x2, R2 ;  /* 0x0000000236001824 */ /* 0x000fe600078e0202 */
[----:B------:R-:W-:Y:S02]  /*61a0*/  USEL UR5, URZ, 0x1, UP0 ;  /* 0x00000001ff057887 */ /* 0x000fe40008000000 */
[----:B------:R1:W4:Y:S01]  /*61b0*/  @P1 LDSM.16.M88.4 R36, [R0+0x200] ;  /* 0x000200000024183b */ /* 0x0003220000000200 */
[----:B------:R-:W-:Y:S03]  /*61c0*/  USEL UR4, UR4, URZ, UP0 ;  /* 0x000000ff04047287 */ /* 0x000fe60008000000 */
[----:B------:R-:W-:Y:S03]  /*61d0*/  LOP3.LUT R63, R63, UR5, RZ, 0x3c, !PT ;  /* 0x000000053f3f7c12 */ /* 0x000fe6000f8e3cff */
[----:B------:R-:W-:Y:S02]  /*61e0*/  IMAD.U32 R64, RZ, RZ, UR4 ;  /* 0x00000004ff407e24 */ /* 0x000fe4000f8e00ff */
.L_x_95:
[----:B------:R-:W-:Y:S05]  /*61f0*/  BSYNC B1 ;  /* 0x0000000000017941 */ /* 0x000fea0003800000 */
.L_x_94:
[----:B-1----:R-:W-:Y:S04]  /*6200*/  SHF.R.U32.HI R0, RZ, 0x15, R25 ;  /* 0x00000015ff007819 */ /* 0x002fe80000011619 */
[----:B------:R-:W-:Y:S01]  /*6210*/  LOP3.LUT P1, RZ, R0, 0x3, R46, 0x48, !PT ;  /* 0x0000000300ff7812 */ /* 0x000fe2000782482e */
[----:B------:R-:W-:Y:S01]  /*6220*/  @!UPT UIADD3 URZ, UPT, UPT, URZ, URZ, URZ ;  /* 0x000000fffffff290 */ /* 0x000fe2000fffe0ff */
[----:B--2---:R-:W-:Y:S11]  /*6230*/  @P0 BRA `(.L_x_99) ;  /* 0x0000000000080947 */ /* 0x004ff60003800000 */
[----:B------:R-:W1:Y:S02]  /*6240*/  SYNCS.PHASECHK.TRANS64.TRYWAIT P0, [R27+URZ+0xb0], R3 ;  /* 0x0000b0031b0075a7 */ /* 0x000e6400080011ff */
[----:B-1----:R-:W-:Y:S05]  /*6250*/  @!P0 BRA `(.L_x_100) ;  /* 0x0000001c007c8947 */ /* 0x002fea0003800000 */
.L_x_99:
[----:B------:R-:W-:Y:S05]  /*6260*/  @!P1 BRA `(.L_x_101) ;  /* 0x0000000000409947 */ /* 0x000fea0003800000 */
[----:B------:R-:W2:Y:S01]  /*6270*/  LDCU.64 UR8, c[0x4][0x70] ;  /* 0x01000e00ff0877ac */ /* 0x000ea20008000a00 */
[----:B-1----:R-:W-:Y:S01]  /*6280*/  MOV R3, 0x0 ;  /* 0x0000000000037802 */ /* 0x002fe20000000f00 */
[----:B------:R-:W-:Y:S02]  /*6290*/  HFMA2 R12, -RZ, RZ, 0, 5.9604644775390625e-08 ;  /* 0x00000001ff0c7431 */ /* 0x000fe400000001ff */
[----:B------:R-:W-:Y:S02]  /*62a0*/  IMAD.MOV.U32 R8, RZ, RZ, 0x192 ;  /* 0x00000192ff087424 */ /* 0x000fe400078e00ff */
[----:B------:R-:W-:Y:S01]  /*62b0*/  IMAD.MOV.U32 R13, RZ, RZ, RZ ;  /* 0x000000ffff0d7224 */ /* 0x000fe200078e00ff */
[----:B------:R-:W1:Y:S01]  /*62c0*/  LDCU.64 UR6, c[0x4][0x78] ;  /* 0x01000f00ff0677ac */ /* 0x000e620008000a00 */
[----:B------:R-:W3:Y:S01]  /*62d0*/  LDC.64 R2, c[0x4][R3] ;  /* 0x0100000003027b82 */ /* 0x000ee20000000a00 */
[----:B------:R-:W5:Y:S01]  /*62e0*/  LDCU.64 UR4, c[0x4][0x10] ;  /* 0x01000200ff0477ac */ /* 0x000f620008000a00 */
[----:B--2---:R-:W-:Y:S01]  /*62f0*/  MOV R5, UR9 ;  /* 0x0000000900057c02 */ /* 0x004fe20008000f00 */
[----:B------:R-:W-:Y:S01]  /*6300*/  IMAD.U32 R4, RZ, RZ, UR8 ;  /* 0x00000008ff047e24 */ /* 0x000fe2000f8e00ff */
[----:B-1----:R-:W-:Y:S01]  /*6310*/  MOV R7, UR7 ;  /* 0x0000000700077c02 */ /* 0x002fe20008000f00 */
[----:B------:R-:W-:Y:S01]  /*6320*/  IMAD.U32 R6, RZ, RZ, UR6 ;  /* 0x00000006ff067e24 */ /* 0x000fe2000f8e00ff */
[----:B-----5:R-:W-:Y:S01]  /*6330*/  MOV R11, UR5 ;  /* 0x00000005000b7c02 */ /* 0x020fe20008000f00 */
[----:B------:R-:W-:Y:S02]  /*6340*/  IMAD.U32 R10, RZ, RZ, UR4 ;  /* 0x00000004ff0a7e24 */ /* 0x000fe4000f8e00ff */
[----:B------:R-:W-:Y:S07]  /*6350*/  LEPC R20, `(.L_x_101) ;  /* 0x000000001014794e */ /* 0x000fee0000000000 */
[----:B---34-:R-:W-:Y:S05]  /*6360*/  CALL.ABS.NOINC R2 ;  /* 0x0000000002007343 */ /* 0x018fea0003c00000 */
.L_x_101:
[----:B------:R-:W-:Y:S05]  /*6370*/  WARPSYNC.ALL ;  /* 0x0000000000007948 */ /* 0x000fea0003800000 */
[----:B------:R-:W-:Y:S01]  /*6380*/  R2UR UR4, R25 ;  /* 0x00000000190472ca */ /* 0x000fe200000e0000 */
[----:B-1-3--:R-:W-:Y:S01]  /*6390*/  HADD2.F32 R3, -RZ, R28.H0_H0 ;  /* 0x2000001cff037230 */ /* 0x00afe20000004100 */
[----:B------:R-:W-:Y:S01]  /*63a0*/  SHF.L.U32 R62, R54, 0x1, RZ ;  /* 0x00000001363e7819 */ /* 0x000fe200000006ff */
[----:B------:R-:W-:Y:S01]  /*63b0*/  HADD2.F32 R20, -RZ, R30.H0_H0 ;  /* 0x2000001eff147230 */ /* 0x000fe20000004100 */
[----:B------:R-:W-:Y:S01]  /*63c0*/  ISETP.NE.AND P0, PT, R55, RZ, PT ;  /* 0x000000ff3700720c */ /* 0x000fe20003f05270 */
[----:B------:R-:W-:Y:S08]  /*63d0*/  BSSY.RECONVERGENT B0, `(.L_x_102) ;  /* 0x000004e000007945 */ /* 0x000ff00003800200 */
[----:B------:R-:W1:Y:S02]  /*63e0*/  LDTM.16dp256bit.x4 R4, tmem[UR4] ;  /* 0x00000004000479ee */ /* 0x000e640008120000 */
[C---:B-1----:R-:W-:Y:S01]  /*63f0*/  FMUL R0, R24.reuse, R4 ;  /* 0x0000000418007220 */ /* 0x042fe20000400000 */
[----:B------:R-:W-:Y:S02]  /*6400*/  HADD2.F32 R4, -RZ, R28.H1_H1 ;  /* 0x3000001cff047230 */ /* 0x000fe40000004100 */
[----:B------:R-:W-:Y:S01]  /*6410*/  FMUL R2, R24, R5 ;  /* 0x0000000518027220 */ /* 0x000fe20000400000 */
[--C-:B------:R-:W-:Y:S02]  /*6420*/  HADD2.F32 R5, -RZ, R29.reuse.H0_H0 ;  /* 0x2000001dff057230 */ /* 0x100fe40000004100 */
[----:B------:R-:W-:Y:S01]  /*6430*/  FFMA R0, R26, R3, R0 ;  /* 0x000000031a007223 */ /* 0x000fe20000000000 */
[----:B------:R-:W-:Y:S01]  /*6440*/  FMUL R3, R24, R6 ;  /* 0x0000000618037220 */ /* 0x000fe20000400000 */
[----:B------:R-:W-:Y:S02]  /*6450*/  HADD2.F32 R6, -RZ, R29.H1_H1 ;  /* 0x3000001dff067230 */ /* 0x000fe40000004100 */
[----:B------:R-:W-:Y:S01]  /*6460*/  FFMA R2, R26, R4, R2 ;  /* 0x000000041a027223 */ /* 0x000fe20000000002 */
[----:B------:R-:W-:Y:S01]  /*6470*/  FMUL R7, R24, R7 ;  /* 0x0000000718077220 */ /* 0x000fe20000400000 */
[----:B------:R-:W-:Y:S01]  /*6480*/  FFMA R3, R26, R5, R3 ;  /* 0x000000051a037223 */ /* 0x000fe20000000003 */
[C---:B------:R-:W-:Y:S01]  /*6490*/  FMUL R4, R24.reuse, R8 ;  /* 0x0000000818047220 */ /* 0x040fe20000400000 */
[----:B------:R-:W-:Y:S01]  /*64a0*/  FMUL R5, R24, R9 ;  /* 0x0000000918057220 */ /* 0x000fe20000400000 */
[----:B------:R-:W-:Y:S01]  /*64b0*/  F2FP.F16.F32.PACK_AB R32, R2, R0 ;  /* 0x000000000220723e */ /* 0x000fe200000000ff */
[C---:B------:R-:W-:Y:S01]  /*64c0*/  FFMA R7, R26.reuse, R6, R7 ;  /* 0x000000061a077223 */ /* 0x040fe20000000007 */
[----:B------:R-:W-:Y:S02]  /*64d0*/  HADD2.F32 R0, -RZ, R30.H1_H1 ;  /* 0x3000001eff007230 */ /* 0x000fe40000004100 */
[----:B------:R-:W-:Y:S01]  /*64e0*/  FFMA R4, R26, R20, R4 ;  /* 0x000000141a047223 */ /* 0x000fe20000000004 */
[--C-:B------:R-:W-:Y:S02]  /*64f0*/  HADD2.F32 R2, -RZ, R31.reuse.H0_H0 ;  /* 0x2000001fff027230 */ /* 0x100fe40000004100 */
[----:B------:R-:W-:Y:S01]  /*6500*/  FMUL R6, R24, R10 ;  /* 0x0000000a18067220 */ /* 0x000fe20000400000 */
[----:B------:R-:W-:Y:S01]  /*6510*/  F2FP.F16.F32.PACK_AB R33, R7, R3 ;  /* 0x000000030721723e */ /* 0x000fe200000000ff */
[----:B------:R-:W-:Y:S02]  /*6520*/  HADD2.F32 R3, -RZ, R31.H1_H1 ;  /* 0x3000001fff037230 */ /* 0x000fe40000004100 */
[----:B------:R-:W-:Y:S01]  /*6530*/  FFMA R5, R26, R0, R5 ;  /* 0x000000001a057223 */ /* 0x000fe20000000005 */
[C---:B------:R-:W-:Y:S01]  /*6540*/  FMUL R11, R24.reuse, R11 ;  /* 0x0000000b180b7220 */ /* 0x040fe20000400000 */
[--C-:B----4-:R-:W-:Y:S02]  /*6550*/  HADD2.F32 R7, -RZ, R36.reuse.H0_H0 ;  /* 0x20000024ff077230 */ /* 0x110fe40000004100 */
[C---:B------:R-:W-:Y:S01]  /*6560*/  FMUL R8, R24.reuse, R12 ;  /* 0x0000000c18087220 */ /* 0x040fe20000400000 */
[----:B------:R-:W-:Y:S02]  /*6570*/  HADD2.F32 R0, -RZ, R36.H1_H1 ;  /* 0x30000024ff007230 */ /* 0x000fe40000004100 */
[----:B------:R-:W-:Y:S01]  /*6580*/  FMUL R9, R24, R13 ;  /* 0x0000000d18097220 */ /* 0x000fe20000400000 */
[C---:B------:R-:W-:Y:S01]  /*6590*/  FFMA R6, R26.reuse, R2, R6 ;  /* 0x000000021a067223 */ /* 0x040fe20000000006 */
[C---:B------:R-:W-:Y:S01]  /*65a0*/  FFMA R11, R26.reuse, R3, R11 ;  /* 0x000000031a0b7223 */ /* 0x040fe2000000000b */
[C---:B------:R-:W-:Y:S01]  /*65b0*/  FFMA R8, R26.reuse, R7, R8 ;  /* 0x000000071a087223 */ /* 0x040fe20000000008 */
[----:B------:R-:W-:Y:S01]  /*65c0*/  FFMA R9, R26, R0, R9 ;  /* 0x000000001a097223 */ /* 0x000fe20000000009 */
[--C-:B------:R-:W-:Y:S02]  /*65d0*/  HADD2.F32 R2, -RZ, R37.reuse.H0_H0 ;  /* 0x20000025ff027230 */ /* 0x100fe40000004100 */
[C---:B------:R-:W-:Y:S01]  /*65e0*/  FMUL R10, R24.reuse, R14 ;  /* 0x0000000e180a7220 */ /* 0x040fe20000400000 */
[----:B------:R-:W-:Y:S02]  /*65f0*/  HADD2.F32 R0, -RZ, R37.H1_H1 ;  /* 0x30000025ff007230 */ /* 0x000fe40000004100 */
[----:B------:R-:W-:Y:S01]  /*6600*/  FMUL R15, R24, R15 ;  /* 0x0000000f180f7220 */ /* 0x000fe20000400000 */
[----:B------:R-:W-:Y:S01]  /*6610*/  F2FP.F16.F32.PACK_AB R34, R5, R4 ;  /* 0x000000040522723e */ /* 0x000fe200000000ff */
[----:B------:R-:W-:Y:S01]  /*6620*/  FFMA R10, R26, R2, R10 ;  /* 0x000000021a0a7223 */ /* 0x000fe2000000000a */
[----:B------:R-:W-:Y:S01]  /*6630*/  FMUL R12, R24, R16 ;  /* 0x00000010180c7220 */ /* 0x000fe20000400000 */
[----:B------:R-:W-:Y:S01]  /*6640*/  FFMA R15, R26, R0, R15 ;  /* 0x000000001a0f7223 */ /* 0x000fe2000000000f */
[--C-:B------:R-:W-:Y:S01]  /*6650*/  HADD2.F32 R0, -RZ, R38.reuse.H0_H0 ;  /* 0x20000026ff007230 */ /* 0x100fe20000004100 */
[----:B------:R-:W-:Y:S01]  /*6660*/  MOV R5, UR46 ;  /* 0x0000002e00057c02 */ /* 0x000fe20008000f00 */
[----:B------:R-:W-:Y:S02]  /*6670*/  HADD2.F32 R2, -RZ, R38.H1_H1 ;  /* 0x30000026ff027230 */ /* 0x000fe40000004100 */
[C---:B------:R-:W-:Y:S01]  /*6680*/  FMUL R13, R24.reuse, R17 ;  /* 0x00000011180d7220 */ /* 0x040fe20000400000 */
[--C-:B------:R-:W-:Y:S02]  /*6690*/  HADD2.F32 R3, -RZ, R39.reuse.H0_H0 ;  /* 0x20000027ff037230 */ /* 0x100fe40000004100 */
[C---:B------:R-:W-:Y:S01]  /*66a0*/  FMUL R14, R24.reuse, R18 ;  /* 0x00000012180e7220 */ /* 0x040fe20000400000 */
[----:B------:R-:W-:Y:S02]  /*66b0*/  HADD2.F32 R4, -RZ, R39.H1_H1 ;  /* 0x30000027ff047230 */ /* 0x000fe40000004100 */
[----:B------:R-:W-:Y:S01]  /*66c0*/  FMUL R19, R24, R19 ;  /* 0x0000001318137220 */ /* 0x000fe20000400000 */
[C---:B------:R-:W-:Y:S01]  /*66d0*/  FFMA R12, R26.reuse, R0, R12 ;  /* 0x000000001a0c7223 */ /* 0x040fe2000000000c */
[----:B------:R-:W-:Y:S01]  /*66e0*/  LEA R5, R5, R44, 0xb ;  /* 0x0000002c05057211 */ /* 0x000fe200078e58ff */
[C---:B------:R-:W-:Y:S01]  /*66f0*/  FFMA R13, R26.reuse, R2, R13 ;  /* 0x000000021a0d7223 */ /* 0x040fe2000000000d */
[C---:B------:R-:W-:Y:S01]  /*6700*/  FFMA R14, R26.reuse, R3, R14 ;  /* 0x000000031a0e7223 */ /* 0x040fe2000000000e */
[----:B------:R-:W-:Y:S01]  /*6710*/  FFMA R19, R26, R4, R19 ;  /* 0x000000041a137223 */ /* 0x000fe20000000013 */
[----:B------:R-:W-:Y:S02]  /*6720*/  F2FP.F16.F32.PACK_AB R35, R11, R6 ;  /* 0x000000060b23723e */ /* 0x000fe400000000ff */
[----:B------:R-:W-:Y:S02]  /*6730*/  LEA R5, R5, UR44, 0x1 ;  /* 0x0000002c05057c11 */ /* 0x000fe4000f8e08ff */
[----:B------:R-:W-:Y:S02]  /*6740*/  F2FP.F16.F32.PACK_AB R8, R9, R8 ;  /* 0x000000080908723e */ /* 0x000fe400000000ff */
[----:B------:R-:W-:Y:S01]  /*6750*/  F2FP.F16.F32.PACK_AB R9, R15, R10 ;  /* 0x0000000a0f09723e */ /* 0x000fe200000000ff */
[----:B------:R1:W-:Y:S01]  /*6760*/  STSM.16.M88.4 [R5+0x200], R32 ;  /* 0x0002002005007844 */ /* 0x0003e20000000200 */
[----:B------:R-:W-:Y:S02]  /*6770*/  F2FP.F16.F32.PACK_AB R10, R13, R12 ;  /* 0x0000000c0d0a723e */ /* 0x000fe400000000ff */
[----:B------:R-:W-:Y:S02]  /*6780*/  F2FP.F16.F32.PACK_AB R11, R19, R14 ;  /* 0x0000000e130b723e */ /* 0x000fe400000000ff */
[----:B------:R-:W-:Y:S05]  /*6790*/  IADD3 R0, PT, PT, R62, 0x200, R5 ;  /* 0x000002003e007810 */ /* 0x000fea0007ffe005 */
[----:B------:R1:W-:Y:S01]  /*67a0*/  STSM.16.M88.4 [R0], R8 ;  /* 0x0000000800007844 */ /* 0x0003e20000000200 */
[----:B------:R-:W-:Y:S01]  /*67b0*/  @!PT LDS RZ, [RZ] ;  /* 0x00000000fffff984 */ /* 0x000fe20000000800 */
[----:B------:R-:W-:Y:S01]  /*67c0*/  @!PT LDS RZ, [RZ] ;  /* 0x00000000fffff984 */ /* 0x000fe20000000800 */
[----:B------:R-:W-:Y:S01]  /*67d0*/  @!PT LDS RZ, [RZ] ;  /* 0x00000000fffff984 */ /* 0x000fe20000000800 */
[----:B------:R-:W-:Y:S01]  /*67e0*/  @!PT LDS RZ, [RZ] ;  /* 0x00000000fffff984 */ /* 0x000fe20000000800 */
[----:B------:R2:W-:Y:S07]  /*67f0*/  MEMBAR.ALL.CTA ;  /* 0x0000000000007992 */ /* 0x0005ee0000008000 */
[----:B--2---:R-:W2:Y:S02]  /*6800*/  FENCE.VIEW.ASYNC.S ;  /* 0x00000000000073c6 */ /* 0x004ea40000000000 */
[----:B--2---:R-:W-:Y:S06]  /*6810*/  BAR.SYNC.DEFER_BLOCKING 0x1, 0x80 ;  /* 0x0042000000007b1d */ /* 0x004fec0000010000 */
[----:B------:R-:W-:Y:S05]  /*6820*/  @P0 BRA `(.L_x_103) ;  /* 0x0000000000200947 */ /* 0x000fea0003800000 */
[----:B------:R-:W2:Y:S01]  /*6830*/  LDCU.64 UR6, c[0x0][0x348] ;  /* 0x00006900ff0677ac */ /* 0x000ea20008000a00 */
[----:B------:R-:W-:Y:S01]  /*6840*/  ULEA UR5, UR46, UR44, 0xc ;  /* 0x0000002c2e057291 */ /* 0x000fe2000f8e60ff */
[----:B------:R-:W-:Y:S03]  /*6850*/  UMOV UR51, UR36 ;  /* 0x0000002400337c82 */ /* 0x000fe60008000000 */
[----:B------:R-:W-:Y:S02]  /*6860*/  UIADD3 UR48, UPT, UPT, UR5, 0x200, URZ ;  /* 0x0000020005307890 */ /* 0x000fe4000fffe0ff */
[----:B--2---:R-:W-:Y:S04]  /*6870*/  UIADD3 UR4, UP0, UPT, UR6, 0x680, URZ ;  /* 0x0000068006047890 */ /* 0x004fe8000ff1e0ff */
[----:B------:R-:W-:Y:S09]  /*6880*/  UIADD3.X UR5, UPT, UPT, URZ, UR7, URZ, UP0, !UPT ;  /* 0x00000007ff057290 */ /* 0x000ff200087fe4ff */
[----:B------:R2:W-:Y:S02]  /*6890*/  UTMASTG.3D [UR48], [UR4] ;  /* 0x00000030040073b5 */ /* 0x0005e40008010000 */
[----:B--2---:R0:W-:Y:S02]  /*68a0*/  UTMACMDFLUSH ;  /* 0x00000000000079b7 */ /* 0x0041e40000000000 */
.L_x_103:
[----:B------:R-:W-:Y:S05]  /*68b0*/  BSYNC.RECONVERGENT B0 ;  /* 0x0000000000007941 */ /* 0x000fea0003800200 */
.L_x_102:
[----:B------:R-:W-:Y:S01]  /*68c0*/  UIADD3 UR47, UPT, UPT, UR46, 0x1, URZ ;  /* 0x000000012e2f7890 */ /* 0x000fe2000fffe0ff */
[----:B------:R-:W-:Y:S03]  /*68d0*/  BSSY.RECONVERGENT B0, `(.L_x_104) ;  /* 0x0000005000007945 */ /* 0x000fe60003800200 */
[----:B------:R-:W-:Y:S04]  /*68e0*/  UISETP.NE.AND UP0, UPT, UR47, 0x3, UPT ;  /* 0x000000032f00788c */ /* 0x000fe8000bf05270 */
[----:B------:R-:W-:Y:S01]  /*68f0*/  USEL UR45, UR47, URZ, UP0 ;  /* 0x000000ff2f2d7287 */ /* 0x000fe20008000000 */
[----:B------:R-:W-:Y:S11]  /*6900*/  @P0 BRA `(.L_x_105) ;  /* 0x0000000000040947 */ /* 0x000ff60003800000 */
[----:B------:R-:W-:Y:S04]  /*6910*/  DEPBAR.LE SB0, 0x1 ;  /* 0x000080400000791a */ /* 0x000fe80000000000 */
.L_x_105:
[----:B------:R-:W-:Y:S05]  /*6920*/  BSYNC.RECONVERGENT B0 ;  /* 0x0000000000007941 */ /* 0x000fea0003800200 */
.L_x_104:
[----:B------:R-:W-:Y:S01]  /*6930*/  BAR.SYNC.DEFER_BLOCKING 0x1, 0x80 ;  /* 0x0042000000007b1d */ /* 0x000fe20000010000 */
[----:B------:R-:W-:Y:S01]  /*6940*/  ISETP.NE.AND P1, PT, R61, RZ, PT ;  /* 0x000000ff3d00720c */ /* 0x000fe20003f25270 */
[----:B------:R-:W-:Y:S01]  /*6950*/  UISETP.NE.AND UP0, UPT, UR53, URZ, UPT ;  /* 0x000000ff3500728c */ /* 0x000fe2000bf05270 */
[----:B------:R-:W-:Y:S11]  /*6960*/  LEA R2, R64, UR44, 0x3 ;  /* 0x0000002c40027c11 */ /* 0x000ff6000f8e18ff */
[----:B------:R-:W-:Y:S01]  /*6970*/  @P1 SHF.L.U32 R3, R63, 0x1f, RZ ;  /* 0x0000001f3f031819 */ /* 0x000fe200000006ff */
[----:B------:R-:W-:Y:S06]  /*6980*/  BRA.U !UP0, `(.L_x_106) ;  /* 0x0000000108247547 */ /* 0x000fec000b800000 */
[----:B------:R-:W-:Y:S01]  /*6990*/  IMAD.U32 R4, RZ, RZ, UR52 ;  /* 0x00000034ff047e24 */ /* 0x000fe2000f8e00ff */
[----:B-1----:R-:W-:Y:S01]  /*69a0*/  MOV R0, UR54 ;  /* 0x0000003600007c02 */ /* 0x002fe20008000f00 */
[----:B------:R-:W-:Y:S03]  /*69b0*/  UIADD3 UR4, UPT, UPT, UR52, 0x1, URZ ;  /* 0x0000000134047890 */ /* 0x000fe6000fffe0ff */
[----:B------:R-:W-:Y:S01]  /*69c0*/  @P1 LEA R4, R4, UR44, 0x3 ;  /* 0x0000002c04041c11 */ /* 0x000fe2000f8e18ff */
[----:B------:R-:W-:Y:S04]  /*69d0*/  UISETP.NE.AND UP0, UPT, UR4, 0x3, UPT ;  /* 0x000000030400788c */ /* 0x000fe8000bf05270 */
[----:B------:R-:W-:Y:S01]  /*69e0*/  @P1 VIADD R4, R4, 0x68 ;  /* 0x0000006804041836 */ /* 0x000fe20000000000 */
[----:B------:R-:W-:Y:S04]  /*69f0*/  USEL UR52, UR4, URZ, UP0 ;  /* 0x000000ff04347287 */ /* 0x000fe80008000000 */
[----:B------:R-:W-:Y:S04]  /*6a00*/  @P1 PRMT R0, R0, 0x654, R4 ;  /* 0x0000065400001816 */ /* 0x000fe80000000004 */
[----:B------:R2:W-:Y:S04]  /*6a10*/  @P1 SYNCS.ARRIVE.TRANS64.RED.A1T0 RZ, [R0+URZ], RZ ;  /* 0x000000ff00ff19a7 */ /* 0x0005e800081004ff */
.L_x_106:
[----:B------:R-:W3:Y:S01]  /*6a20*/  @P1 SYNCS.PHASECHK.TRANS64.TRYWAIT P0, [R2+URZ+0x50], R3 ;  /* 0x00005003020015a7 */ /* 0x000ee200080011ff */
[----:B------:R-:W-:Y:S01]  /*6a30*/  BSSY B1, `(.L_x_107) ;  /* 0x0000013000017945 */ /* 0x000fe20003800000 */
[----:B---3--:R-:W-:Y:S03]  /*6a40*/  @P1 SEL R65, RZ, 0x1, !P0 ;  /* 0x00000001ff411807 */ /* 0x008fe60004000000 */
[----:B------:R-:W-:Y:S05]  /*6a50*/  @!P1 BRA `(.L_x_108) ;  /* 0x0000000000409947 */ /* 0x000fea0003800000 */
[----:B------:R-:W-:Y:S01]  /*6a60*/  ISETP.NE.AND P1, PT, R66, RZ, PT ;  /* 0x000000ff4200720c */ /* 0x000fe20003f25270 */
[----:B------:R-:W-:Y:S01]  /*6a70*/  BSSY B0, `(.L_x_109) ;  /* 0x0000009000007945 */ /* 0x000fe20003800000 */
[----:B------:R-:W-:Y:S11]  /*6a80*/  ISETP.NE.AND P0, PT, R65, RZ, PT ;  /* 0x000000ff4100720c */ /* 0x000ff60003f05270 */
[----:B------:R-:W-:Y:S05]  /*6a90*/  @P1 IMAD R3, R64, 0x800, R44 ;  /* 0x0000080040031824 */ /* 0x000fea00078e022c */
[----:B------:R-:W-:Y:S05]  /*6aa0*/  @P1 LEA R3, R3, UR44, 0x1 ;  /* 0x0000002c03031c11 */ /* 0x000fea000f8e08ff */
[----:B-12---:R-:W-:Y:S01]  /*6ab0*/  @P1 IMAD.IADD R0, R62, 0x1, R3 ;  /* 0x000000013e001824 */ /* 0x006fe200078e0203 */
[----:B------:R-:W-:Y:S06]  /*6ac0*/  @P0 BRA `(.L_x_110) ;  /* 0x00000000000c0947 */ /* 0x000fec0003800000 */
[----:B------:R-:W-:Y:S04]  /*6ad0*/  SHF.L.U32 R63, R63, 0x1f, RZ ;  /* 0x0000001f3f3f7819 */ /* 0x000fe800000006ff */
[----:B------:R-:W1:Y:S02]  /*6ae0*/  SYNCS.PHASECHK.TRANS64.TRYWAIT P0, [R2+URZ+0x50], R63 ;  /* 0x0000503f020075a7 */ /* 0x000e6400080011ff */
[----:B-1----:R-:W-:Y:S05]  /*6af0*/  @!P0 BRA `(.L_x_111) ;  /* 0x0000001400688947 */ /* 0x002fea0003800000 */
.L_x_110:
[----:B------:R-:W-:Y:S05]  /*6b00*/  BSYNC B0 ;  /* 0x0000000000007941 */ /* 0x000fea0003800000 */
.L_x_109:
[----:B------:R-:W-:Y:S11]  /*6b10*/  ISETP.NE.AND P0, PT, R66, RZ, PT ;  /* 0x000000ff4200720c */ /* 0x000ff60003f05270 */
[----:B------:R-:W-:Y:S02]  /*6b20*/  @!UPT UIADD3 URZ, UPT, UPT, URZ, URZ, URZ ;  /* 0x000000fffffff290 */ /* 0x000fe4000fffe0ff */
[----:B------:R-:W-:Y:S05]  /*6b30*/  @P0 WARPSYNC.ALL ;  /* 0x0000000000000948 */ /* 0x000fea0003800000 */
[----:B------:R3:W4:Y:S04]  /*6b40*/  @P0 LDSM.16.M88.4 R28, [R3+0x200] ;  /* 0x00020000031c083b */ /* 0x0007280000000200 */
[----:B------:R3:W2:Y:S02]  /*6b50*/  @P0 LDSM.16.M88.4 R36, [R0+0x200] ;  /* 0x000200000024083b */ /* 0x0006a40000000200 */
.L_x_108:
[----:B------:R-:W-:Y:S05]  /*6b60*/  BSYNC B1 ;  /* 0x0000000000017941 */ /* 0x000fea0003800000 */
.L_x_107:
[----:B-123--:R-:W-:Y:S05]  /*6b70*/  VIADD R0, R25, 0x20 ;  /* 0x0000002019007836 */ /* 0x00efea0000000000 */
[----:B------:R-:W-:Y:S04]  /*6b80*/  SHF.R.U32.HI R0, RZ, 0x15, R0 ;  /* 0x00000015ff007819 */ /* 0x000fe80000011600 */
[----:B------:R-:W-:Y:S11]  /*6b90*/  LOP3.LUT P0, RZ, R0, 0x3, R46, 0x48, !PT ;  /* 0x0000000300ff7812 */ /* 0x000ff6000780482e */
[----:B------:R-:W-:Y:S02]  /*6ba0*/  @!UPT UIADD3 URZ, UPT, UPT, URZ, URZ, URZ ;  /* 0x000000fffffff290 */ /* 0x000fe4000fffe0ff */
[----:B------:R-:W-:Y:S05]  /*6bb0*/  @!P0 BRA `(.L_x_112) ;  /* 0x0000000000408947 */ /* 0x000fea0003800000 */
[----:B------:R-:W1:Y:S01]  /*6bc0*/  LDCU.64 UR8, c[0x4][0x70] ;  /* 0x01000e00ff0877ac */ /* 0x000e620008000a00 */
[----:B------:R-:W-:Y:S01]  /*6bd0*/  MOV R3, 0x0 ;  /* 0x0000000000037802 */ /* 0x000fe20000000f00 */
[----:B------:R-:W-:Y:S02]  /*6be0*/  HFMA2 R12, -RZ, RZ, 0, 5.9604644775390625e-08 ;  /* 0x00000001ff0c7431 */ /* 0x000fe400000001ff */
[----:B------:R-:W-:Y:S02]  /*6bf0*/  IMAD.MOV.U32 R8, RZ, RZ, 0x192 ;  /* 0x00000192ff087424 */ /* 0x000fe400078e00ff */
[----:B------:R-:W-:Y:S01]  /*6c00*/  IMAD.MOV.U32 R13, RZ, RZ, RZ ;  /* 0x000000ffff0d7224 */ /* 0x000fe200078e00ff */
[----:B------:R-:W2:Y:S01]  /*6c10*/  LDCU.64 UR6, c[0x4][0x78] ;  /* 0x01000f00ff0677ac */ /* 0x000ea20008000a00 */
[----:B------:R-:W3:Y:S01]  /*6c20*/  LDC.64 R2, c[0x4][R3] ;  /* 0x0100000003027b82 */ /* 0x000ee20000000a00 */
[----:B------:R-:W5:Y:S01]  /*6c30*/  LDCU.64 UR4, c[0x4][0x10] ;  /* 0x01000200ff0477ac */ /* 0x000f620008000a00 */
[----:B-1----:R-:W-:Y:S01]  /*6c40*/  MOV R5, UR9 ;  /* 0x0000000900057c02 */ /* 0x002fe20008000f00 */
[----:B------:R-:W-:Y:S01]  /*6c50*/  IMAD.U32 R4, RZ, RZ, UR8 ;  /* 0x00000008ff047e24 */ /* 0x000fe2000f8e00ff */
[----:B--2---:R-:W-:Y:S01]  /*6c60*/  MOV R7, UR7 ;  /* 0x0000000700077c02 */ /* 0x004fe20008000f00 */
[----:B------:R-:W-:Y:S01]  /*6c70*/  IMAD.U32 R6, RZ, RZ, UR6 ;  /* 0x00000006ff067e24 */ /* 0x000fe2000f8e00ff */
[----:B-----5:R-:W-:Y:S01]  /*6c80*/  MOV R11, UR5 ;  /* 0x00000005000b7c02 */ /* 0x020fe20008000f00 */
[----:B------:R-:W-:Y:S02]  /*6c90*/  IMAD.U32 R10, RZ, RZ, UR4 ;  /* 0x00000004ff0a7e24 */ /* 0x000fe4000f8e00ff */
[----:B------:R-:W-:Y:S07]  /*6ca0*/  LEPC R20, `(.L_x_112) ;  /* 0x000000001014794e */ /* 0x000fee0000000000 */
[----:B---34-:R-:W-:Y:S05]  /*6cb0*/  CALL.ABS.NOINC R2 ;  /* 0x0000000002007343 */ /* 0x018fea0003c00000 */
.L_x_112:
[----:B------:R-:W-:Y:S01]  /*6cc0*/  ISETP.NE.AND P0, PT, R55, RZ, PT ;  /* 0x000000ff3700720c */ /* 0x000fe20003f05270 */
[----:B------:R-:W-:Y:S05]  /*6cd0*/  WARPSYNC.ALL ;  /* 0x0000000000007948 */ /* 0x000fea0003800000 */
[----:B------:R-:W-:Y:S01]  /*6ce0*/  R2UR UR4, R25 ;  /* 0x00000000190472ca */ /* 0x000fe200000e0000 */
[--C-:B----4-:R-:W-:Y:S01]  /*6cf0*/  HADD2.F32 R20, -RZ, R28.reuse.H0_H0 ;  /* 0x2000001cff147230 */ /* 0x110fe20000004100 */
[----:B------:R-:W-:Y:S01]  /*6d00*/  BSSY.RECONVERGENT B0, `(.L_x_113) ;  /* 0x0000056000007945 */ /* 0x000fe20003800200 */
[----:B------:R-:W-:Y:S02]  /*6d10*/  HADD2.F32 R21, -RZ, R28.H1_H1 ;  /* 0x3000001cff157230 */ /* 0x000fe40000004100 */
[--C-:B------:R-:W-:Y:S02]  /*6d20*/  HADD2.F32 R25, -RZ, R29.reuse.H0_H0 ;  /* 0x2000001dff197230 */ /* 0x100fe40000004100 */
[----:B------:R-:W-:Y:S02]  /*6d30*/  HADD2.F32 R28, -RZ, R30.H0_H0 ;  /* 0x2000001eff1c7230 */ /* 0x000fe40000004100 */
[--C-:B------:R-:W-:Y:S02]  /*6d40*/  HADD2.F32 R32, -RZ, R36.reuse.H0_H0 ;  /* 0x20000024ff207230 */ /* 0x100fe40000004100 */
[----:B------:R-:W-:Y:S02]  /*6d50*/  HADD2.F32 R33, -RZ, R36.H1_H1 ;  /* 0x30000024ff217230 */ /* 0x000fe40000004100 */
[----:B------:R-:W1:Y:S01]  /*6d60*/  LDTM.16dp256bit.x4 R4, tmem[UR4+0x20] ;  /* 0x00002004000479ee */ /* 0x000e620008120000 */
[----:B------:R-:W-:Y:S01]  /*6d70*/  NOP ;  /* 0x0000000000007918 */ /* 0x000fe20000000000 */
[----:B------:R-:W-:Y:S01]  /*6d80*/  R2UR UR4, R27 ;  /* 0x000000001b0472ca */ /* 0x000fe200000e0000 */
[----:B------:R-:W-:Y:S02]  /*6d90*/  HADD2.F32 R27, -RZ, R29.H1_H1 ;  /* 0x3000001dff1b7230 */ /* 0x000fe40000004100 */
[----:B------:R-:W-:Y:S02]  /*6da0*/  HADD2.F32 R29, -RZ, R30.H1_H1 ;  /* 0x3000001eff1d7230 */ /* 0x000fe40000004100 */
[--C-:B------:R-:W-:Y:S02]  /*6db0*/  HADD2.F32 R30, -RZ, R31.reuse.H0_H0 ;  /* 0x2000001fff1e7230 */ /* 0x100fe40000004100 */
[----:B------:R-:W-:Y:S02]  /*6dc0*/  HADD2.F32 R31, -RZ, R31.H1_H1 ;  /* 0x3000001fff1f7230 */ /* 0x000fe40000004100 */
[--C-:B------:R-:W-:Y:S02]  /*6dd0*/  HADD2.F32 R34, -RZ, R37.reuse.H0_H0 ;  /* 0x20000025ff227230 */ /* 0x100fe40000004100 */
[----:B------:R-:W-:Y:S02]  /*6de0*/  HADD2.F32 R35, -RZ, R37.H1_H1 ;  /* 0x30000025ff237230 */ /* 0x000fe40000004100 */
[----:B------:R-:W-:Y:S01]  /*6df0*/  UIADD3 UR4, UPT, UPT, UR4, 0xd0, URZ ;  /* 0x000000d004047890 */ /* 0x000fe2000fffe0ff */
[--C-:B------:R-:W-:Y:S02]  /*6e00*/  HADD2.F32 R36, -RZ, R38.reuse.H0_H0 ;  /* 0x20000026ff247230 */ /* 0x100fe40000004100 */
[----:B------:R-:W-:Y:S01]  /*6e10*/  HADD2.F32 R37, -RZ, R38.H1_H1 ;  /* 0x30000026ff257230 */ /* 0x000fe20000004100 */
[----:B------:R-:W-:Y:S01]  /*6e20*/  UPRMT UR4, UR54, 0x654, UR4 ;  /* 0x0000065436047896 */ /* 0x000fe20008000004 */
[--C-:B------:R-:W-:Y:S02]  /*6e30*/  HADD2.F32 R38, -RZ, R39.reuse.H0_H0 ;  /* 0x20000027ff267230 */ /* 0x100fe40000004100 */
[----:B------:R-:W-:Y:S02]  /*6e40*/  HADD2.F32 R39, -RZ, R39.H1_H1 ;  /* 0x30000027ff277230 */ /* 0x000fe40000004100 */
[C---:B-1----:R-:W-:Y:S01]  /*6e50*/  FMUL R4, R24.reuse, R4 ;  /* 0x0000000418047220 */ /* 0x042fe20000400000 */
[C---:B------:R-:W-:Y:S01]  /*6e60*/  FMUL R5, R24.reuse, R5 ;  /* 0x0000000518057220 */ /* 0x040fe20000400000 */
[C---:B------:R-:W-:Y:S01]  /*6e70*/  FMUL R6, R24.reuse, R6 ;  /* 0x0000000618067220 */ /* 0x040fe20000400000 */
[----:B------:R-:W-:Y:S01]  /*6e80*/  FMUL R7, R24, R7 ;  /* 0x0000000718077220 */ /* 0x000fe20000400000 */
[----:B------:R-:W-:Y:S01]  /*6e90*/  SYNCS.ARRIVE.TRANS64.RED.A1T0 RZ, [UR4], RZ ;  /* 0x000000ffffff79a7 */ /* 0x000fe20008100404 */
[C---:B------:R-:W-:Y:S01]  /*6ea0*/  FFMA R4, R26.reuse, R20, R4 ;  /* 0x000000141a047223 */ /* 0x040fe20000000004 */
[C---:B------:R-:W-:Y:S01]  /*6eb0*/  FFMA R5, R26.reuse, R21, R5 ;  /* 0x000000151a057223 */ /* 0x040fe20000000005 */
[C---:B------:R-:W-:Y:S01]  /*6ec0*/  FFMA R6, R26.reuse, R25, R6 ;  /* 0x000000191a067223 */ /* 0x040fe20000000006 */
[----:B------:R-:W-:Y:S01]  /*6ed0*/  FFMA R7, R26, R27, R7 ;  /* 0x0000001b1a077223 */ /* 0x000fe20000000007 */
[C---:B------:R-:W-:Y:S01]  /*6ee0*/  FMUL R8, R24.reuse, R8 ;  /* 0x0000000818087220 */ /* 0x040fe20000400000 */
[C---:B------:R-:W-:Y:S01]  /*6ef0*/  FMUL R9, R24.reuse, R9 ;  /* 0x0000000918097220 */ /* 0x040fe20000400000 */
[----:B------:R-:W-:Y:S01]  /*6f00*/  F2FP.F16.F32.PACK_AB R4, R5, R4 ;  /* 0x000000040504723e */ /* 0x000fe200000000ff */
[----:B------:R-:W-:Y:S01]  /*6f10*/  FMUL R10, R24, R10 ;  /* 0x0000000a180a7220 */ /* 0x000fe20000400000 */
[----:B------:R-:W-:Y:S01]  /*6f20*/  F2FP.F16.F32.PACK_AB R5, R7, R6 ;  /* 0x000000060705723e */ /* 0x000fe200000000ff */
[C---:B------:R-:W-:Y:S01]  /*6f30*/  FFMA R8, R26.reuse, R28, R8 ;  /* 0x0000001c1a087223 */ /* 0x040fe20000000008 */
[----:B------:R-:W-:Y:S01]  /*6f40*/  FFMA R9, R26, R29, R9 ;  /* 0x0000001d1a097223 */ /* 0x000fe20000000009 */
[C---:B------:R-:W-:Y:S01]  /*6f50*/  FMUL R11, R24.reuse, R11 ;  /* 0x0000000b180b7220 */ /* 0x040fe20000400000 */
[C---:B------:R-:W-:Y:S01]  /*6f60*/  FMUL R0, R24.reuse, R12 ;  /* 0x0000000c18007220 */ /* 0x040fe20000400000 */
[----:B------:R-:W-:Y:S01]  /*6f70*/  FMUL R2, R24, R13 ;  /* 0x0000000d18027220 */ /* 0x000fe20000400000 */
[----:B------:R-:W-:Y:S01]  /*6f80*/  FFMA R10, R26, R30, R10 ;  /* 0x0000001e1a0a7223 */ /* 0x000fe2000000000a */
[----:B------:R-:W-:Y:S01]  /*6f90*/  FMUL R3, R24, R14 ;  /* 0x0000000e18037220 */ /* 0x000fe20000400000 */
[----:B------:R-:W-:Y:S01]  /*6fa0*/  F2FP.F16.F32.PACK_AB R6, R9, R8 ;  /* 0x000000080906723e */ /* 0x000fe200000000ff */
[----:B------:R-:W-:Y:S01]  /*6fb0*/  FFMA R11, R26, R31, R11 ;  /* 0x0000001f1a0b7223 */ /* 0x000fe2000000000b */
[C---:B------:R-:W-:Y:S01]  /*6fc0*/  FMUL R15, R24.reuse, R15 ;  /* 0x0000000f180f7220 */ /* 0x040fe20000400000 */
[----:B------:R-:W-:Y:S01]  /*6fd0*/  FMUL R12, R24, R16 ;  /* 0x00000010180c7220 */ /* 0x000fe20000400000 */
[----:B------:R-:W-:Y:S01]  /*6fe0*/  FFMA R0, R26, R32, R0 ;  /* 0x000000201a007223 */ /* 0x000fe20000000000 */
[----:B------:R-:W-:Y:S01]  /*6ff0*/  MOV R8, UR45 ;  /* 0x0000002d00087c02 */ /* 0x000fe20008000f00 */
[----:B------:R-:W-:Y:S01]  /*7000*/  FMUL R13, R24, R17 ;  /* 0x00000011180d7220 */ /* 0x000fe20000400000 */
[----:B------:R-:W-:Y:S01]  /*7010*/  FFMA R2, R26, R33, R2 ;  /* 0x000000211a027223 */ /* 0x000fe20000000002 */
[----:B------:R-:W-:Y:S01]  /*7020*/  FMUL R14, R24, R18 ;  /* 0x00000012180e7220 */ /* 0x000fe20000400000 */
[C---:B------:R-:W-:Y:S01]  /*7030*/  FFMA R3, R26.reuse, R34, R3 ;  /* 0x000000221a037223 */ /* 0x040fe20000000003 */
[----:B------:R-:W-:Y:S01]  /*7040*/  FFMA R15, R26, R35, R15 ;  /* 0x000000231a0f7223 */ /* 0x000fe2000000000f */
[----:B------:R-:W-:Y:S01]  /*7050*/  FMUL R19, R24, R19 ;  /* 0x0000001318137220 */ /* 0x000fe20000400000 */
[----:B------:R-:W-:Y:S01]  /*7060*/  FFMA R12, R26, R36, R12 ;  /* 0x000000241a0c7223 */ /* 0x000fe2000000000c */
        /* <DEDUP_REMOVED lines=22> */
[----:B------:R-:W-:Y:S02]  /*71d0*/  ULEA UR5, UR45, UR44, 0xc ;  /* 0x0000002c2d057291 */ /* 0x000fe4000f8e60ff */
[----:B------:R-:W-:Y:S02]  /*71e0*/  UIADD3 UR9, UPT, UPT, UR49, 0x20, URZ ;  /* 0x0000002031097890 */ /* 0x000fe4000fffe0ff */
[----:B------:R-:W-:Y:S01]  /*71f0*/  UIADD3 UR8, UPT, UPT, UR5, 0x200, URZ ;  /* 0x0000020005087890 */ /* 0x000fe2000fffe0ff */
[----:B------:R-:W-:Y:S01]  /*7200*/  UMOV UR10, UR50 ;  /* 0x00000032000a7c82 */ /* 0x000fe20008000000 */
[----:B------:R-:W-:Y:S01]  /*7210*/  UMOV UR11, UR36 ;  /* 0x00000024000b7c82 */ /* 0x000fe20008000000 */
[----:B--2---:R-:W-:Y:S04]  /*7220*/  UIADD3 UR4, UP0, UPT, UR6, 0x680, URZ ;  /* 0x0000068006047890 */ /* 0x004fe8000ff1e0ff */
[----:B------:R-:W-:Y:S09]  /*7230*/  UIADD3.X UR5, UPT, UPT, URZ, UR7, URZ, UP0, !UPT ;  /* 0x00000007ff057290 */ /* 0x000ff200087fe4ff */
[----:B------:R2:W-:Y:S02]  /*7240*/  UTMASTG.3D [UR8], [UR4] ;  /* 0x00000008040073b5 */ /* 0x0005e40008010000 */
[----:B--2---:R0:W-:Y:S02]  /*7250*/  UTMACMDFLUSH ;  /* 0x00000000000079b7 */ /* 0x0041e40000000000 */
.L_x_114:
[----:B------:R-:W-:Y:S05]  /*7260*/  BSYNC.RECONVERGENT B0 ;  /* 0x0000000000007941 */ /* 0x000fea0003800200 */
.L_x_113:
[----:B------:R-:W-:Y:S01]  /*7270*/  UIADD3 UR4, UPT, UPT, UR45, 0x1, URZ ;  /* 0x000000012d047890 */ /* 0x000fe2000fffe0ff */
[----:B------:R-:W-:Y:S03]  /*7280*/  BSSY.RECONVERGENT B0, `(.L_x_115) ;  /* 0x0000008000007945 */ /* 0x000fe60003800200 */
[----:B------:R-:W-:Y:S04]  /*7290*/  UISETP.NE.AND UP0, UPT, UR4, 0x3, UPT ;  /* 0x000000030400788c */ /* 0x000fe8000bf05270 */
[----:B------:R-:W-:Y:S02]  /*72a0*/  UISETP.EQ.XOR UP1, UPT, UR47, 0x3, !UP0 ;  /* 0x000000032f00788c */ /* 0x000fe4000c722a70 */
[----:B------:R-:W-:Y:S02]  /*72b0*/  USEL UR46, UR4, URZ, UP0 ;  /* 0x000000ff042e7287 */ /* 0x000fe40008000000 */
[----:B------:R-:W-:Y:S04]  /*72c0*/  USEL UR5, URZ, 0x1, !UP1 ;  /* 0x00000001ff057887 */ /* 0x000fe8000c800000 */
[----:B------:R-:W-:Y:S01]  /*72d0*/  ULOP3.LUT UR55, UR55, UR5, URZ, 0x3c, !UPT ;  /* 0x0000000537377292 */ /* 0x000fe2000f8e3cff */
[----:B------:R-:W-:Y:S11]  /*72e0*/  @P0 BRA `(.L_x_116) ;  /* 0x0000000000040947 */ /* 0x000ff60003800000 */
[----:B------:R-:W-:Y:S04]  /*72f0*/  DEPBAR.LE SB0, 0x1 ;  /* 0x000080400000791a */ /* 0x000fe80000000000 */
.L_x_116:
[----:B------:R-:W-:Y:S05]  /*7300*/  BSYNC.RECONVERGENT B0 ;  /* 0x0000000000007941 */ /* 0x000fea0003800200 */
.L_x_115:
[----:B------:R-:W-:Y:S01]  /*7310*/  BAR.SYNC.DEFER_BLOCKING 0x1, 0x80 ;  /* 0x0042000000007b1d */ /* 0x000fe20000010000 */
[----:B------:R-:W-:Y:S01]  /*7320*/  UISETP.NE.AND UP0, UPT, UR53, -0x2, UPT ;  /* 0xfffffffe3500788c */ /* 0x000fe2000bf05270 */
[----:B------:R-:W-:Y:S08]  /*7330*/  IADD3 R22, PT, PT, R22, 0x1, RZ ;  /* 0x0000000116167810 */ /* 0x000ff00007ffe0ff */
[----:B------:R-:W-:Y:S05]  /*7340*/  BRA.U !UP0, `(.L_x_117) ;  /* 0x0000000108287547 */ /* 0x000fea000b800000 */
[----:B------:R-:W-:Y:S01]  /*7350*/  ISETP.NE.AND P0, PT, R61, RZ, PT ;  /* 0x000000ff3d00720c */ /* 0x000fe20003f05270 */
[----:B------:R-:W-:Y:S01]  /*7360*/  IMAD.U32 R2, RZ, RZ, UR52 ;  /* 0x00000034ff027e24 */ /* 0x000fe2000f8e00ff */
[----:B------:R-:W-:Y:S01]  /*7370*/  UIADD3 UR4, UPT, UPT, UR52, 0x1, URZ ;  /* 0x0000000134047890 */ /* 0x000fe2000fffe0ff */
[----:B------:R-:W-:Y:S03]  /*7380*/  IMAD.U32 R0, RZ, RZ, UR54 ;  /* 0x00000036ff007e24 */ /* 0x000fe6000f8e00ff */
[----:B------:R-:W-:Y:S04]  /*7390*/  UISETP.NE.AND UP0, UPT, UR4, 0x3, UPT ;  /* 0x000000030400788c */ /* 0x000fe8000bf05270 */
[----:B------:R-:W-:Y:S03]  /*73a0*/  USEL UR52, UR4, URZ, UP0 ;  /* 0x000000ff04347287 */ /* 0x000fe60008000000 */
[----:B------:R-:W-:Y:S05]  /*73b0*/  @P0 LEA R2, R2, UR44, 0x3 ;  /* 0x0000002c02020c11 */ /* 0x000fea000f8e18ff */
[----:B------:R-:W-:Y:S05]  /*73c0*/  @P0 VIADD R2, R2, 0x68 ;  /* 0x0000006802020836 */ /* 0x000fea0000000000 */
[----:B------:R-:W-:Y:S04]  /*73d0*/  @P0 PRMT R0, R0, 0x654, R2 ;  /* 0x0000065400000816 */ /* 0x000fe80000000002 */
[----:B------:R2:W-:Y:S03]  /*73e0*/  @P0 SYNCS.ARRIVE.TRANS64.RED.A1T0 RZ, [R0+URZ], RZ ;  /* 0x000000ff00ff09a7 */ /* 0x0005e600081004ff */
.L_x_117:
[----:B------:R-:W-:Y:S01]  /*73f0*/  R2UR UR6, R60 ;  /* 0x000000003c0672ca */ /* 0x000fe200000e0000 */
[----:B------:R-:W-:Y:S01]  /*7400*/  UIADD3 UR53, UPT, UPT, UR53, 0x2, URZ ;  /* 0x0000000235357890 */ /* 0x000fe2000fffe0ff */
[----:B------:R-:W-:Y:S02]  /*7410*/  R2UR UR5, R47 ;  /* 0x000000002f0572ca */ /* 0x000fe400000e0000 */
[----:B------:R-:W-:Y:S02]  /*7420*/  R2UR UR4, R48 ;  /* 0x00000000300472ca */ /* 0x000fe400000e0000 */
[----:B------:R-:W-:Y:S02]  /*7430*/  R2UR UR36, R58 ;  /* 0x000000003a2472ca */ /* 0x000fe400000e0000 */
[----:B------:R-:W-:Y:S02]  /*7440*/  ISETP.NE.AND P0, PT, R51, 0x2, PT ;  /* 0x000000023300780c */ /* 0x000fe40003f05270 */
[----:B------:R-:W-:Y:S02]  /*7450*/  ISETP.NE.AND P1, PT, R22, 0x4, PT ;  /* 0x000000041600780c */ /* 0x000fe40003f25270 */
[----:B------:R-:W-:Y:S01]  /*7460*/  SEL R2, RZ, 0x1, P0 ;  /* 0x00000001ff027807 */ /* 0x000fe20000000000 */
[----:B------:R-:W-:Y:S01]  /*7470*/  UISETP.NE.AND UP0, UPT, UR6, URZ, UPT ;  /* 0x000000ff0600728c */ /* 0x000fe2000bf05270 */
[----:B--2---:R-:W-:Y:S01]  /*7480*/  SEL R0, RZ, 0x1, P1 ;  /* 0x00000001ff007807 */ /* 0x004fe20000800000 */
[----:B------:R-:W-:Y:S01]  /*7490*/  UIADD3 UR32, UPT, UPT, UR37, UR5, URZ ;  /* 0x0000000525207290 */ /* 0x000fe2000fffe0ff */
[----:B------:R-:W-:Y:S01]  /*74a0*/  LOP3.LUT R52, R52, R2, RZ, 0x3c, !PT ;  /* 0x0000000234347212 */ /* 0x000fe200078e3cff */
[----:B------:R-:W-:Y:S01]  /*74b0*/  UIADD3 UR29, UPT, UPT, UR38, UR4, URZ ;  /* 0x00000004261d7290 */ /* 0x000fe2000fffe0ff */
[----:B------:R-:W-:Y:S02]  /*74c0*/  LOP3.LUT R53, R53, R0, RZ, 0x3c, !PT ;  /* 0x0000000035357212 */ /* 0x000fe400078e3cff */
[----:B------:R-:W-:Y:S02]  /*74d0*/  SEL R51, R51, RZ, P0 ;  /* 0x000000ff33337207 */ /* 0x000fe40000000000 */
[----:B------:R-:W-:Y:S01]  /*74e0*/  SEL R22, R22, RZ, P1 ;  /* 0x000000ff16167207 */ /* 0x000fe20000800000 */
[----:B------:R-:W-:Y:S06]  /*74f0*/  BRA.U UP0, `(.L_x_118) ;  /* 0xffffffdd005c7547 */ /* 0x000fec000b83ffff */
[----:B------:R-:W-:-:S13]  /*7500*/  R2UR UR4, R49 ;  /* 0x00000000310472ca */ /* 0x000fda00000e0000 */
[----:B------:R-:W-:-:S09]  /*7510*/  UISETP.NE.AND UP0, UPT, UR4, URZ, UPT ;  /* 0x000000ff0400728c */ /* 0x000fd2000bf05270 */
[----:B------:R-:W-:Y:S05]  /*7520*/  BRA.U !UP0, `(.L_x_119) ;  /* 0x0000000108487547 */ /* 0x000fea000b800000 */
[----:B------:R-:W2:Y:S02]  /*7530*/  LDCU.64 UR4, c[0x0][0x890] ;  /* 0x00011200ff0477ac */ /* 0x000ea40008000a00 */
[----:B--2---:R-:W-:-:S04]  /*7540*/  UISETP.NE.U32.AND UP0, UPT, UR4, URZ, UPT ;  /* 0x000000ff0400728c */ /* 0x004fc8000bf05070 */
[----:B------:R-:W-:-:S09]  /*7550*/  UISETP.NE.AND.EX UP0, UPT, UR5, URZ, UPT, UP0 ;  /* 0x000000ff0500728c */ /* 0x000fd2000bf05300 */
[----:B------:R-:W-:Y:S05]  /*7560*/  BRA.U UP0, `(.L_x_120) ;  /* 0x00000001000c7547 */ /* 0x000fea000b800000 */
[----:B------:R-:W-:-:S13]  /*7570*/  FSETP.NEU.AND P0, PT, R26, RZ, PT ;  /* 0x000000ff1a00720b */ /* 0x000fda0003f0d000 */
[----:B------:R-:W-:Y:S05]  /*7580*/  @!P0 EXIT ;  /* 0x000000000000894d */ /* 0x000fea0003800000 */
[----:B------:R-:W-:Y:S05]  /*7590*/  BRA `(.L_x_119) ;  /* 0x00000000002c7947 */ /* 0x000fea0003800000 */
.L_x_120:
[----:B------:R-:W-:Y:S01]  /*75a0*/  ISETP.NE.AND P0, PT, R50, RZ, PT ;  /* 0x000000ff3200720c */ /* 0x000fe20003f05270 */
[----:B------:R-:W-:-:S12]  /*75b0*/  BSSY.RECONVERGENT B0, `(.L_x_119) ;  /* 0x0000009000007945 */ /* 0x000fd80003800200 */
[----:B------:R-:W-:Y:S05]  /*75c0*/  @P0 BRA `(.L_x_121) ;  /* 0x0000000000140947 */ /* 0x000fea0003800000 */
[----:B------:R-:W2:Y:S02]  /*75d0*/  LDCU.64 UR4, c[0x0][0x888] ;  /* 0x00011100ff0477ac */ /* 0x000ea40008000a00 */
[----:B--2---:R-:W-:-:S04]  /*75e0*/  ISETP.NE.U32.AND P0, PT, RZ, UR4, PT ;  /* 0x00000004ff007c0c */ /* 0x004fc8000bf05070 */
[----:B------:R-:W-:-:S13]  /*75f0*/  ISETP.NE.AND.EX P0, PT, RZ, UR5, PT, P0 ;  /* 0x00000005ff007c0c */ /* 0x000fda000bf05300 */
[----:B------:R-:W-:Y:S05]  /*7600*/  @!P0 EXIT ;  /* 0x000000000000894d */ /* 0x000fea0003800000 */
[----:B------:R-:W-:Y:S05]  /*7610*/  BRA `(.L_x_122) ;  /* 0x0000000000087947 */ /* 0x000fea0003800000 */
.L_x_121:
[----:B------:R-:W-:-:S13]  /*7620*/  FSETP.NEU.AND P0, PT, R26, RZ, PT ;  /* 0x000000ff1a00720b */ /* 0x000fda0003f0d000 */
[----:B------:R-:W-:Y:S05]  /*7630*/  @!P0 EXIT ;  /* 0x000000000000894d */ /* 0x000fea0003800000 */
.L_x_122:
[----:B------:R-:W-:Y:S05]  /*7640*/  BSYNC.RECONVERGENT B0 ;  /* 0x0000000000007941 */ /* 0x000fea0003800200 */
.L_x_119:
[----:B------:R-:W-:Y:S01]  /*7650*/  ULEA UR4, UR52, UR44, 0x3 ;  /* 0x0000002c34047291 */ /* 0x000fe2000f8e18ff */
[----:B------:R-:W-:-:S04]  /*7660*/  DEPBAR.LE SB0, 0x0 ;  /* 0x000080000000791a */ /* 0x000fc80000000000 */
[----:B------:R-:W-:-:S04]  /*7670*/  UIADD3 UR4, UPT, UPT, UR4, 0x68, URZ ;  /* 0x0000006804047890 */ /* 0x000fc8000fffe0ff */
[----:B------:R-:W-:-:S09]  /*7680*/  UPRMT UR4, UR54, 0x654, UR4 ;  /* 0x0000065436047896 */ /* 0x000fd20008000004 */
[----:B------:R-:W-:Y:S01]  /*7690*/  SYNCS.ARRIVE.TRANS64.RED.A1T0 RZ, [UR4], RZ ;  /* 0x000000ffffff79a7 */ /* 0x000fe20008100404 */
[----:B------:R-:W-:Y:S05]  /*76a0*/  EXIT ;  /* 0x000000000000794d */ /* 0x000fea0003800000 */
.L_x_24:
[----:B--2---:R2:W3:Y:S02]  /*76b0*/  SYNCS.PHASECHK.TRANS64.TRYWAIT P0, [R0+URZ+0x100], R2 ;  /* 0x00010002000075a7 */ /* 0x0044e400080011ff */
[----:B---3--:R-:W-:Y:S05]  /*76c0*/  @!P0 NANOSLEEP.SYNCS 0x989680 ;  /* 0x009896800000895d */ /* 0x008fea0003900000 */
[----:B------:R-:W3:Y:S02]  /*76d0*/  @!P0 SYNCS.PHASECHK.TRANS64 P0, [R0+URZ+0x100], R2 ;  /* 0x00010002000085a7 */ /* 0x000ee400080010ff */
[----:B---3--:R-:W-:Y:S05]  /*76e0*/  @!P0 BRA `(.L_x_24) ;  /* 0xfffffffc00f08947 */ /* 0x008fea000383ffff */
[----:B------:R-:W-:Y:S05]  /*76f0*/  BRA `(.L_x_123) ;  /* 0xffffffa000c47947 */ /* 0x000fea000383ffff */
.L_x_27:
[----:B-1----:R-:W-:-:S07]  /*7700*/  MOV R0, UR33 ;  /* 0x0000002100007c02 */ /* 0x002fce0008000f00 */
.L_x_124:
[----:B-1----:R1:W2:Y:S02]  /*7710*/  SYNCS.PHASECHK.TRANS64.TRYWAIT P0, [R0+URZ+0x28], R3 ;  /* 0x00002803000075a7 */ /* 0x0022a400080011ff */
[----:B--2---:R-:W-:Y:S05]  /*7720*/  @!P0 NANOSLEEP.SYNCS 0x989680 ;  /* 0x009896800000895d */ /* 0x004fea0003900000 */
[----:B------:R-:W2:Y:S02]  /*7730*/  @!P0 SYNCS.PHASECHK.TRANS64 P0, [R0+URZ+0x28], R3 ;  /* 0x00002803000085a7 */ /* 0x000ea400080010ff */
[----:B--2---:R-:W-:Y:S05]  /*7740*/  @!P0 BRA `(.L_x_124) ;  /* 0xfffffffc00f08947 */ /* 0x004fea000383ffff */
[----:B------:R-:W-:Y:S05]  /*7750*/  BRA `(.L_x_26) ;  /* 0xffffffa400107947 */ /* 0x000fea000383ffff */
.L_x_34:
[----:B-1----:R-:W-:-:S07]  /*7760*/  MOV R0, UR17 ;  /* 0x0000001100007c02 */ /* 0x002fce0008000f00 */
.L_x_125:
[----:B-1----:R1:W2:Y:S02]  /*7770*/  SYNCS.PHASECHK.TRANS64.TRYWAIT P0, [R0+URZ+0x28], R3 ;  /* 0x00002803000075a7 */ /* 0x0022a400080011ff */
[----:B--2---:R-:W-:Y:S05]  /*7780*/  @!P0 NANOSLEEP.SYNCS 0x989680 ;  /* 0x009896800000895d */ /* 0x004fea0003900000 */
[----:B------:R-:W2:Y:S02]  /*7790*/  @!P0 SYNCS.PHASECHK.TRANS64 P0, [R0+URZ+0x28], R3 ;  /* 0x00002803000085a7 */ /* 0x000ea400080010ff */
[----:B--2---:R-:W-:Y:S05]  /*77a0*/  @!P0 BRA `(.L_x_125) ;  /* 0xfffffffc00f08947 */ /* 0x004fea000383ffff */
[----:B------:R-:W-:Y:S05]  /*77b0*/  BRA `(.L_x_33) ;  /* 0xffffffa400dc7947 */ /* 0x000fea000383ffff */
.L_x_39:
[----:B-1----:R1:W2:Y:S02]  /*77c0*/  SYNCS.PHASECHK.TRANS64.TRYWAIT P0, [R3+URZ+0x90], R0 ;  /* 0x00009000030075a7 */ /* 0x0022a400080011ff */
[----:B--2---:R-:W-:Y:S05]  /*77d0*/  @!P0 NANOSLEEP.SYNCS 0x989680 ;  /* 0x009896800000895d */ /* 0x004fea0003900000 */
[----:B------:R-:W2:Y:S02]  /*77e0*/  @!P0 SYNCS.PHASECHK.TRANS64 P0, [R3+URZ+0x90], R0 ;  /* 0x00009000030085a7 */ /* 0x000ea400080010ff */
[----:B--2---:R-:W-:Y:S05]  /*77f0*/  @!P0 BRA `(.L_x_39) ;  /* 0xfffffffc00f08947 */ /* 0x004fea000383ffff */
[----:B------:R-:W-:Y:S05]  /*7800*/  BRA `(.L_x_126) ;  /* 0xffffffa800907947 */ /* 0x000fea000383ffff */
.L_x_43:
[----:B------:R-:W-:-:S07]  /*7810*/  MOV R0, UR4 ;  /* 0x0000000400007c02 */ /* 0x000fce0008000f00 */
.L_x_127:
[----:B-1----:R1:W2:Y:S02]  /*7820*/  SYNCS.PHASECHK.TRANS64.TRYWAIT P0, [R0+URZ], R2 ;  /* 0x00000002000075a7 */ /* 0x0022a400080011ff */
[----:B--2---:R-:W-:Y:S05]  /*7830*/  @!P0 NANOSLEEP.SYNCS 0x989680 ;  /* 0x009896800000895d */ /* 0x004fea0003900000 */
[----:B------:R-:W2:Y:S02]  /*7840*/  @!P0 SYNCS.PHASECHK.TRANS64 P0, [R0+URZ], R2 ;  /* 0x00000002000085a7 */ /* 0x000ea400080010ff */
[----:B--2---:R-:W-:Y:S05]  /*7850*/  @!P0 BRA `(.L_x_127) ;  /* 0xfffffffc00f08947 */ /* 0x004fea000383ffff */
[----:B------:R-:W-:Y:S05]  /*7860*/  BRA `(.L_x_128) ;  /* 0xffffffb0003c7947 */ /* 0x000fea000383ffff */
.L_x_44:
[----:B------:R-:W-:-:S07]  /*7870*/  MOV R0, UR5 ;  /* 0x0000000500007c02 */ /* 0x000fce0008000f00 */
.L_x_129:
[----:B-1----:R1:W2:Y:S02]  /*7880*/  SYNCS.PHASECHK.TRANS64.TRYWAIT P0, [R0+URZ], R3 ;  /* 0x00000003000075a7 */ /* 0x0022a400080011ff */
[----:B--2---:R-:W-:Y:S05]  /*7890*/  @!P0 NANOSLEEP.SYNCS 0x989680 ;  /* 0x009896800000895d */ /* 0x004fea0003900000 */
[----:B------:R-:W2:Y:S02]  /*78a0*/  @!P0 SYNCS.PHASECHK.TRANS64 P0, [R0+URZ], R3 ;  /* 0x00000003000085a7 */ /* 0x000ea400080010ff */
[----:B--2---:R-:W-:Y:S05]  /*78b0*/  @!P0 BRA `(.L_x_129) ;  /* 0xfffffffc00f08947 */ /* 0x004fea000383ffff */
[----:B------:R-:W-:Y:S05]  /*78c0*/  BRA `(.L_x_130) ;  /* 0xffffffb000487947 */ /* 0x000fea000383ffff */
.L_x_45:
[----:B------:R-:W-:-:S07]  /*78d0*/  MOV R0, UR5 ;  /* 0x0000000500007c02 */ /* 0x000fce0008000f00 */
.L_x_131:
[----:B-1----:R1:W2:Y:S02]  /*78e0*/  SYNCS.PHASECHK.TRANS64.TRYWAIT P0, [R0+URZ], R3 ;  /* 0x00000003000075a7 */ /* 0x0022a400080011ff */
[----:B--2---:R-:W-:Y:S05]  /*78f0*/  @!P0 NANOSLEEP.SYNCS 0x989680 ;  /* 0x009896800000895d */ /* 0x004fea0003900000 */
[----:B------:R-:W2:Y:S02]  /*7900*/  @!P0 SYNCS.PHASECHK.TRANS64 P0, [R0+URZ], R3 ;  /* 0x00000003000085a7 */ /* 0x000ea400080010ff */
[----:B--2---:R-:W-:Y:S05]  /*7910*/  @!P0 BRA `(.L_x_131) ;  /* 0xfffffffc00f08947 */ /* 0x004fea000383ffff */
[----:B------:R-:W-:Y:S05]  /*7920*/  BRA `(.L_x_132) ;  /* 0xffffffb000547947 */ /* 0x000fea000383ffff */
.L_x_46:
[----:B------:R-:W-:-:S07]  /*7930*/  MOV R0, UR5 ;  /* 0x0000000500007c02 */ /* 0x000fce0008000f00 */
.L_x_133:
[----:B-1----:R1:W2:Y:S02]  /*7940*/  SYNCS.PHASECHK.TRANS64.TRYWAIT P0, [R0+URZ], R3 ;  /* 0x00000003000075a7 */ /* 0x0022a400080011ff */
[----:B--2---:R-:W-:Y:S05]  /*7950*/  @!P0 NANOSLEEP.SYNCS 0x989680 ;  /* 0x009896800000895d */ /* 0x004fea0003900000 */
[----:B------:R-:W2:Y:S02]  /*7960*/  @!P0 SYNCS.PHASECHK.TRANS64 P0, [R0+URZ], R3 ;  /* 0x00000003000085a7 */ /* 0x000ea400080010ff */
[----:B--2---:R-:W-:Y:S05]  /*7970*/  @!P0 BRA `(.L_x_133) ;  /* 0xfffffffc00f08947 */ /* 0x004fea000383ffff */
[----:B------:R-:W-:Y:S05]  /*7980*/  BRA `(.L_x_134) ;  /* 0xffffffb000607947 */ /* 0x000fea000383ffff */
.L_x_49:
[----:B--2---:R2:W3:Y:S02]  /*7990*/  SYNCS.PHASECHK.TRANS64.TRYWAIT P0, [R2+URZ+0xf0], R4 ;  /* 0x0000f004020075a7 */ /* 0x0044e400080011ff */
[----:B---3--:R-:W-:Y:S05]  /*79a0*/  @!P0 NANOSLEEP.SYNCS 0x989680 ;  /* 0x009896800000895d */ /* 0x008fea0003900000 */
[----:B------:R-:W3:Y:S02]  /*79b0*/  @!P0 SYNCS.PHASECHK.TRANS64 P0, [R2+URZ+0xf0], R4 ;  /* 0x0000f004020085a7 */ /* 0x000ee400080010ff */
[----:B---3--:R-:W-:Y:S05]  /*79c0*/  @!P0 BRA `(.L_x_49) ;  /* 0xfffffffc00f08947 */ /* 0x008fea000383ffff */
[----:B------:R-:W-:Y:S05]  /*79d0*/  BRA `(.L_x_135) ;  /* 0xffffffb000bc7947 */ /* 0x000fea000383ffff */
.L_x_50:
[----:B------:R-:W-:-:S07]  /*79e0*/  MOV R2, UR4 ;  /* 0x0000000400027c02 */ /* 0x000fce0008000f00 */
.L_x_136:
[----:B--2---:R2:W3:Y:S02]  /*79f0*/  SYNCS.PHASECHK.TRANS64.TRYWAIT P0, [R2+URZ+0xa0], R5 ;  /* 0x0000a005020075a7 */ /* 0x0044e400080011ff */
[----:B---3--:R-:W-:Y:S05]  /*7a00*/  @!P0 NANOSLEEP.SYNCS 0x989680 ;  /* 0x009896800000895d */ /* 0x008fea0003900000 */
[----:B------:R-:W3:Y:S02]  /*7a10*/  @!P0 SYNCS.PHASECHK.TRANS64 P0, [R2+URZ+0xa0], R5 ;  /* 0x0000a005020085a7 */ /* 0x000ee400080010ff */
[----:B---3--:R-:W-:Y:S05]  /*7a20*/  @!P0 BRA `(.L_x_136) ;  /* 0xfffffffc00f08947 */ /* 0x008fea000383ffff */
[----:B------:R-:W-:Y:S05]  /*7a30*/  BRA `(.L_x_137) ;  /* 0xffffffb000cc7947 */ /* 0x000fea000383ffff */
.L_x_51:
[----:B--2---:R2:W3:Y:S02]  /*7a40*/  SYNCS.PHASECHK.TRANS64.TRYWAIT P1, [R2+URZ+0x90], R4 ;  /* 0x00009004020075a7 */ /* 0x0044e400080211ff */
[----:B---3--:R-:W-:Y:S05]  /*7a50*/  @!P1 NANOSLEEP.SYNCS 0x989680 ;  /* 0x009896800000995d */ /* 0x008fea0003900000 */
[----:B------:R-:W3:Y:S02]  /*7a60*/  @!P1 SYNCS.PHASECHK.TRANS64 P1, [R2+URZ+0x90], R4 ;  /* 0x00009004020095a7 */ /* 0x000ee400080210ff */
[----:B---3--:R-:W-:Y:S05]  /*7a70*/  @!P1 BRA `(.L_x_51) ;  /* 0xfffffffc00f09947 */ /* 0x008fea000383ffff */
[----:B------:R-:W-:Y:S05]  /*7a80*/  BRA `(.L_x_138) ;  /* 0xffffffb000fc7947 */ /* 0x000fea000383ffff */
.L_x_54:
[----:B------:R-:W-:-:S07]  /*7a90*/  MOV R0, UR4 ;  /* 0x0000000400007c02 */ /* 0x000fce0008000f00 */
.L_x_139:
[----:B--2---:R2:W3:Y:S02]  /*7aa0*/  SYNCS.PHASECHK.TRANS64.TRYWAIT P0, [R0+URZ+0xa0], R2 ;  /* 0x0000a002000075a7 */ /* 0x0044e400080011ff */
[----:B---3--:R-:W-:Y:S05]  /*7ab0*/  @!P0 NANOSLEEP.SYNCS 0x989680 ;  /* 0x009896800000895d */ /* 0x008fea0003900000 */
[----:B------:R-:W3:Y:S02]  /*7ac0*/  @!P0 SYNCS.PHASECHK.TRANS64 P0, [R0+URZ+0xa0], R2 ;  /* 0x0000a002000085a7 */ /* 0x000ee400080010ff */
[----:B---3--:R-:W-:Y:S05]  /*7ad0*/  @!P0 BRA `(.L_x_139) ;  /* 0xfffffffc00f08947 */ /* 0x008fea000383ffff */
[----:B------:R-:W-:Y:S05]  /*7ae0*/  BRA `(.L_x_53) ;  /* 0xffffffb400507947 */ /* 0x000fea000383ffff */
.L_x_61:
[----:B-1----:R1:W2:Y:S02]  /*7af0*/  SYNCS.PHASECHK.TRANS64.TRYWAIT P1, [R0+URZ+0x90], R2 ;  /* 0x00009002000075a7 */ /* 0x0022a400080211ff */
[----:B--2---:R-:W-:Y:S05]  /*7b00*/  @!P1 NANOSLEEP.SYNCS 0x989680 ;  /* 0x009896800000995d */ /* 0x004fea0003900000 */
[----:B------:R-:W2:Y:S02]  /*7b10*/  @!P1 SYNCS.PHASECHK.TRANS64 P1, [R0+URZ+0x90], R2 ;  /* 0x00009002000095a7 */ /* 0x000ea400080210ff */
[----:B--2---:R-:W-:Y:S05]  /*7b20*/  @!P1 BRA `(.L_x_61) ;  /* 0xfffffffc00f09947 */ /* 0x004fea000383ffff */
[----:B------:R-:W-:Y:S05]  /*7b30*/  BRA `(.L_x_140) ;  /* 0xffffffb800b47947 */ /* 0x000fea000383ffff */
.L_x_62:
[----:B------:R-:W-:-:S07]  /*7b40*/  MOV R2, UR23 ;  /* 0x0000001700027c02 */ /* 0x000fce0008000f00 */
.L_x_141:
[----:B-1----:R1:W2:Y:S02]  /*7b50*/  SYNCS.PHASECHK.TRANS64.TRYWAIT P0, [R2+URZ+0xd0], R0 ;  /* 0x0000d000020075a7 */ /* 0x0022a400080011ff */
[----:B--2---:R-:W-:Y:S05]  /*7b60*/  @!P0 NANOSLEEP.SYNCS 0x989680 ;  /* 0x009896800000895d */ /* 0x004fea0003900000 */
[----:B------:R-:W2:Y:S02]  /*7b70*/  @!P0 SYNCS.PHASECHK.TRANS64 P0, [R2+URZ+0xd0], R0 ;  /* 0x0000d000020085a7 */ /* 0x000ea400080010ff */
[----:B--2---:R-:W-:Y:S05]  /*7b80*/  @!P0 BRA `(.L_x_141) ;  /* 0xfffffffc00f08947 */ /* 0x004fea000383ffff */
[----:B------:R-:W-:Y:S05]  /*7b90*/  BRA `(.L_x_142) ;  /* 0xffffffbc00047947 */ /* 0x000fea000383ffff */
.L_x_65:
[----:B------:R-:W-:Y:S07]  /*7ba0*/  MOV R0, UR5 ;  /* 0x0000000500007c02 */ /* 0x000fee0008000f00 */
.L_x_143:
[----:B-1----:R1:W2:Y:S02]  /*7bb0*/  SYNCS.PHASECHK.TRANS64.TRYWAIT P0, [R0+URZ], R2 ;  /* 0x00000002000075a7 */ /* 0x0022a400080011ff */
[----:B--2---:R-:W-:Y:S05]  /*7bc0*/  @!P0 NANOSLEEP.SYNCS 0x989680 ;  /* 0x009896800000895d */ /* 0x004fea0003900000 */
[----:B------:R-:W2:Y:S02]  /*7bd0*/  @!P0 SYNCS.PHASECHK.TRANS64 P0, [R0+URZ], R2 ;  /* 0x00000002000085a7 */ /* 0x000ea400080010ff */
[----:B--2---:R-:W-:Y:S05]  /*7be0*/  @!P0 BRA `(.L_x_143) ;  /* 0xfffffffc00f08947 */ /* 0x004fea000383ffff */
[----:B------:R-:W-:Y:S05]  /*7bf0*/  BRA `(.L_x_64) ;  /* 0xffffffbc00207947 */ /* 0x000fea000383ffff */
.L_x_68:
[----:B------:R-:W-:-:S07]  /*7c00*/  MOV R0, UR4 ;  /* 0x0000000400007c02 */ /* 0x000fce0008000f00 */
.L_x_144:
[----:B--2---:R2:W4:Y:S02]  /*7c10*/  SYNCS.PHASECHK.TRANS64.TRYWAIT P0, [R0+URZ], R2 ;  /* 0x00000002000075a7 */ /* 0x00452400080011ff */
[----:B----4-:R-:W-:Y:S05]  /*7c20*/  @!P0 NANOSLEEP.SYNCS 0x989680 ;  /* 0x009896800000895d */ /* 0x010fea0003900000 */
[----:B------:R-:W4:Y:S02]  /*7c30*/  @!P0 SYNCS.PHASECHK.TRANS64 P0, [R0+URZ], R2 ;  /* 0x00000002000085a7 */ /* 0x000f2400080010ff */
[----:B----4-:R-:W-:Y:S05]  /*7c40*/  @!P0 BRA `(.L_x_144) ;  /* 0xfffffffc00f08947 */ /* 0x010fea000383ffff */
[----:B------:R-:W-:Y:S05]  /*7c50*/  BRA `(.L_x_145) ;  /* 0xffffffbc00d47947 */ /* 0x000fea000383ffff */
.L_x_69:
[----:B------:R-:W-:-:S07]  /*7c60*/  MOV R0, UR5 ;  /* 0x0000000500007c02 */ /* 0x000fce0008000f00 */
.L_x_146:
[----:B-1----:R1:W2:Y:S02]  /*7c70*/  SYNCS.PHASECHK.TRANS64.TRYWAIT P0, [R0+URZ], R3 ;  /* 0x00000003000075a7 */ /* 0x0022a400080011ff */
[----:B--2---:R-:W-:Y:S05]  /*7c80*/  @!P0 NANOSLEEP.SYNCS 0x989680 ;  /* 0x009896800000895d */ /* 0x004fea0003900000 */
[----:B------:R-:W2:Y:S02]  /*7c90*/  @!P0 SYNCS.PHASECHK.TRANS64 P0, [R0+URZ], R3 ;  /* 0x00000003000085a7 */ /* 0x000ea400080010ff */
[----:B--2---:R-:W-:Y:S05]  /*7ca0*/  @!P0 BRA `(.L_x_146) ;  /* 0xfffffffc00f08947 */ /* 0x004fea000383ffff */
[----:B------:R-:W-:Y:S05]  /*7cb0*/  BRA `(.L_x_147) ;  /* 0xffffffbc00e07947 */ /* 0x000fea000383ffff */
.L_x_70:
[----:B------:R-:W-:-:S07]  /*7cc0*/  MOV R0, UR5 ;  /* 0x0000000500007c02 */ /* 0x000fce0008000f00 */
.L_x_148:
[----:B-1----:R1:W2:Y:S02]  /*7cd0*/  SYNCS.PHASECHK.TRANS64.TRYWAIT P0, [R0+URZ], R3 ;  /* 0x00000003000075a7 */ /* 0x0022a400080011ff */
[----:B--2---:R-:W-:Y:S05]  /*7ce0*/  @!P0 NANOSLEEP.SYNCS 0x989680 ;  /* 0x009896800000895d */ /* 0x004fea0003900000 */
[----:B------:R-:W2:Y:S02]  /*7cf0*/  @!P0 SYNCS.PHASECHK.TRANS64 P0, [R0+URZ], R3 ;  /* 0x00000003000085a7 */ /* 0x000ea400080010ff */
[----:B--2---:R-:W-:Y:S05]  /*7d00*/  @!P0 BRA `(.L_x_148) ;  /* 0xfffffffc00f08947 */ /* 0x004fea000383ffff */
[----:B------:R-:W-:Y:S05]  /*7d10*/  BRA `(.L_x_149) ;  /* 0xffffffbc00ec7947 */ /* 0x000fea000383ffff */
.L_x_71:
[----:B-1----:R-:W-:-:S07]  /*7d20*/  MOV R0, UR4 ;  /* 0x0000000400007c02 */ /* 0x002fce0008000f00 */
.L_x_150:
[----:B-1----:R1:W2:Y:S02]  /*7d30*/  SYNCS.PHASECHK.TRANS64.TRYWAIT P0, [R0+URZ], R2 ;  /* 0x00000002000075a7 */ /* 0x0022a400080011ff */
[----:B--2---:R-:W-:Y:S05]  /*7d40*/  @!P0 NANOSLEEP.SYNCS 0x989680 ;  /* 0x009896800000895d */ /* 0x004fea0003900000 */
[----:B------:R-:W2:Y:S02]  /*7d50*/  @!P0 SYNCS.PHASECHK.TRANS64 P0, [R0+URZ], R2 ;  /* 0x00000002000085a7 */ /* 0x000ea400080010ff */
[----:B--2---:R-:W-:Y:S05]  /*7d60*/  @!P0 BRA `(.L_x_150) ;  /* 0xfffffffc00f08947 */ /* 0x004fea000383ffff */
[----:B------:R-:W-:Y:S05]  /*7d70*/  BRA `(.L_x_151) ;  /* 0xffffffbc00f87947 */ /* 0x000fea000383ffff */
.L_x_76:
[----:B---3--:R3:W4:Y:S02]  /*7d80*/  SYNCS.PHASECHK.TRANS64.TRYWAIT P0, [R12+URZ+0x90], R0 ;  /* 0x000090000c0075a7 */ /* 0x00872400080011ff */
[----:B----4-:R-:W-:Y:S05]  /*7d90*/  @!P0 NANOSLEEP.SYNCS 0x989680 ;  /* 0x009896800000895d */ /* 0x010fea0003900000 */
[----:B------:R-:W4:Y:S02]  /*7da0*/  @!P0 SYNCS.PHASECHK.TRANS64 P0, [R12+URZ+0x90], R0 ;  /* 0x000090000c0085a7 */ /* 0x000f2400080010ff */
[----:B----4-:R-:W-:Y:S05]  /*7db0*/  @!P0 BRA `(.L_x_76) ;  /* 0xfffffffc00f08947 */ /* 0x010fea000383ffff */
[----:B------:R-:W-:Y:S05]  /*7dc0*/  BRA `(.L_x_152) ;  /* 0xffffffc400087947 */ /* 0x000fea000383ffff */
.L_x_79:
[----:B-1----:R-:W-:Y:S07]  /*7dd0*/  MOV R0, UR24 ;  /* 0x0000001800007c02 */ /* 0x002fee0008000f00 */
.L_x_153:
[----:B-1----:R1:W3:Y:S02]  /*7de0*/  SYNCS.PHASECHK.TRANS64.TRYWAIT P2, [R0+URZ+0x88], R6 ;  /* 0x00008806000075a7 */ /* 0x0022e400080411ff */
[----:B---3--:R-:W-:Y:S05]  /*7df0*/  @!P2 NANOSLEEP.SYNCS 0x989680 ;  /* 0x009896800000a95d */ /* 0x008fea0003900000 */
[----:B------:R-:W3:Y:S02]  /*7e00*/  @!P2 SYNCS.PHASECHK.TRANS64 P2, [R0+URZ+0x88], R6 ;  /* 0x000088060000a5a7 */ /* 0x000ee400080410ff */
[----:B---3--:R-:W-:Y:S05]  /*7e10*/  @!P2 BRA `(.L_x_153) ;  /* 0xfffffffc00f0a947 */ /* 0x008fea000383ffff */
[----:B------:R-:W-:Y:S05]  /*7e20*/  BRA `(.L_x_78) ;  /* 0xffffffc8006c7947 */ /* 0x000fea000383ffff */
.L_x_82:
[----:B------:R-:W-:Y:S07]  /*7e30*/  MOV R0, UR4 ;  /* 0x0000000400007c02 */ /* 0x000fee0008000f00 */
.L_x_154:
[----:B-1----:R1:W3:Y:S02]  /*7e40*/  SYNCS.PHASECHK.TRANS64.TRYWAIT P0, [R0+URZ+0x68], R9 ;  /* 0x00006809000075a7 */ /* 0x0022e400080011ff */
[----:B---3--:R-:W-:Y:S05]  /*7e50*/  @!P0 NANOSLEEP.SYNCS 0x989680 ;  /* 0x009896800000895d */ /* 0x008fea0003900000 */
[----:B------:R-:W3:Y:S02]  /*7e60*/  @!P0 SYNCS.PHASECHK.TRANS64 P0, [R0+URZ+0x68], R9 ;  /* 0x00006809000085a7 */ /* 0x000ee400080010ff */
[----:B---3--:R-:W-:Y:S05]  /*7e70*/  @!P0 BRA `(.L_x_154) ;  /* 0xfffffffc00f08947 */ /* 0x008fea000383ffff */
[----:B------:R-:W-:Y:S05]  /*7e80*/  BRA `(.L_x_155) ;  /* 0xffffffc800cc7947 */ /* 0x000fea000383ffff */
.L_x_83:
[----:B------:R-:W-:Y:S07]  /*7e90*/  MOV R6, UR5 ;  /* 0x0000000500067c02 */ /* 0x000fee0008000f00 */
.L_x_156:
[----:B-1----:R1:W3:Y:S02]  /*7ea0*/  SYNCS.PHASECHK.TRANS64.TRYWAIT P0, [R6+URZ+0x68], R0 ;  /* 0x00006800060075a7 */ /* 0x0022e400080011ff */
[----:B---3--:R-:W-:Y:S05]  /*7eb0*/  @!P0 NANOSLEEP.SYNCS 0x989680 ;  /* 0x009896800000895d */ /* 0x008fea0003900000 */
[----:B------:R-:W3:Y:S02]  /*7ec0*/  @!P0 SYNCS.PHASECHK.TRANS64 P0, [R6+URZ+0x68], R0 ;  /* 0x00006800060085a7 */ /* 0x000ee400080010ff */
[----:B---3--:R-:W-:Y:S05]  /*7ed0*/  @!P0 BRA `(.L_x_156) ;  /* 0xfffffffc00f08947 */ /* 0x008fea000383ffff */
[----:B------:R-:W-:Y:S05]  /*7ee0*/  BRA `(.L_x_157) ;  /* 0xffffffcc00287947 */ /* 0x000fea000383ffff */
.L_x_85:
[----:B------:R-:W-:-:S07]  /*7ef0*/  MOV R0, UR4 ;  /* 0x0000000400007c02 */ /* 0x000fce0008000f00 */
.L_x_158:
[----:B-1----:R1:W4:Y:S02]  /*7f00*/  SYNCS.PHASECHK.TRANS64.TRYWAIT P0, [R0+URZ], R2 ;  /* 0x00000002000075a7 */ /* 0x00232400080011ff */
[----:B----4-:R-:W-:Y:S05]  /*7f10*/  @!P0 NANOSLEEP.SYNCS 0x989680 ;  /* 0x009896800000895d */ /* 0x010fea0003900000 */
[----:B------:R-:W4:Y:S02]  /*7f20*/  @!P0 SYNCS.PHASECHK.TRANS64 P0, [R0+URZ], R2 ;  /* 0x00000002000085a7 */ /* 0x000f2400080010ff */
[----:B----4-:R-:W-:Y:S05]  /*7f30*/  @!P0 BRA `(.L_x_158) ;  /* 0xfffffffc00f08947 */ /* 0x010fea000383ffff */
[----:B------:R-:W-:Y:S05]  /*7f40*/  BRA `(.L_x_159) ;  /* 0xffffffcc00b87947 */ /* 0x000fea000383ffff */
.L_x_86:
[----:B------:R-:W-:-:S07]  /*7f50*/  MOV R0, UR5 ;  /* 0x0000000500007c02 */ /* 0x000fce0008000f00 */
.L_x_160:
[----:B-1----:R1:W4:Y:S02]  /*7f60*/  SYNCS.PHASECHK.TRANS64.TRYWAIT P0, [R0+URZ], R2 ;  /* 0x00000002000075a7 */ /* 0x00232400080011ff */
[----:B----4-:R-:W-:Y:S05]  /*7f70*/  @!P0 NANOSLEEP.SYNCS 0x989680 ;  /* 0x009896800000895d */ /* 0x010fea0003900000 */
[----:B------:R-:W4:Y:S02]  /*7f80*/  @!P0 SYNCS.PHASECHK.TRANS64 P0, [R0+URZ], R2 ;  /* 0x00000002000085a7 */ /* 0x000f2400080010ff */
[----:B----4-:R-:W-:Y:S05]  /*7f90*/  @!P0 BRA `(.L_x_160) ;  /* 0xfffffffc00f08947 */ /* 0x010fea000383ffff */
[----:B------:R-:W-:Y:S05]  /*7fa0*/  BRA `(.L_x_161) ;  /* 0xffffffcc00c47947 */ /* 0x000fea000383ffff */
.L_x_88:
[----:B-1----:R1:W2:Y:S02]  /*7fb0*/  SYNCS.PHASECHK.TRANS64.TRYWAIT P0, [R0+URZ+0x90], R2 ;  /* 0x00009002000075a7 */ /* 0x0022a400080011ff */
[----:B--2---:R-:W-:Y:S05]  /*7fc0*/  @!P0 NANOSLEEP.SYNCS 0x989680 ;  /* 0x009896800000895d */ /* 0x004fea0003900000 */
[----:B------:R-:W2:Y:S02]  /*7fd0*/  @!P0 SYNCS.PHASECHK.TRANS64 P0, [R0+URZ+0x90], R2 ;  /* 0x00009002000085a7 */ /* 0x000ea400080010ff */
[----:B--2---:R-:W-:Y:S05]  /*7fe0*/  @!P0 BRA `(.L_x_88) ;  /* 0xfffffffc00f08947 */ /* 0x004fea000383ffff */
[----:B------:R-:W-:Y:S05]  /*7ff0*/  BRA `(.L_x_162) ;  /* 0xffffffd000b07947 */ /* 0x000fea000383ffff */
.L_x_98:
[----:B-1----:R1:W3:Y:S02]  /*8000*/  SYNCS.PHASECHK.TRANS64.TRYWAIT P1, [R2+URZ+0x50], R4 ;  /* 0x00005004020075a7 */ /* 0x0022e400080211ff */
[----:B---3--:R-:W-:Y:S05]  /*8010*/  @!P1 NANOSLEEP.SYNCS 0x989680 ;  /* 0x009896800000995d */ /* 0x008fea0003900000 */
[----:B------:R-:W3:Y:S02]  /*8020*/  @!P1 SYNCS.PHASECHK.TRANS64 P1, [R2+URZ+0x50], R4 ;  /* 0x00005004020095a7 */ /* 0x000ee400080210ff */
[----:B---3--:R-:W-:Y:S05]  /*8030*/  @!P1 BRA `(.L_x_98) ;  /* 0xfffffffc00f09947 */ /* 0x008fea000383ffff */
[----:B------:R-:W-:Y:S05]  /*8040*/  BRA `(.L_x_97) ;  /* 0xffffffe000207947 */ /* 0x000fea000383ffff */
.L_x_100:
[----:B-1----:R1:W2:Y:S02]  /*8050*/  SYNCS.PHASECHK.TRANS64.TRYWAIT P0, [R27+URZ+0xb0], R3 ;  /* 0x0000b0031b0075a7 */ /* 0x0022a400080011ff */
[----:B--2---:R-:W-:Y:S05]  /*8060*/  @!P0 NANOSLEEP.SYNCS 0x989680 ;  /* 0x009896800000895d */ /* 0x004fea0003900000 */
[----:B------:R-:W2:Y:S02]  /*8070*/  @!P0 SYNCS.PHASECHK.TRANS64 P0, [R27+URZ+0xb0], R3 ;  /* 0x0000b0031b0085a7 */ /* 0x000ea400080010ff */
[----:B--2---:R-:W-:Y:S05]  /*8080*/  @!P0 BRA `(.L_x_100) ;  /* 0xfffffffc00f08947 */ /* 0x004fea000383ffff */
[----:B------:R-:W-:Y:S05]  /*8090*/  BRA `(.L_x_99) ;  /* 0xffffffe000707947 */ /* 0x000fea000383ffff */
.L_x_111:
[----:B-1----:R1:W2:Y:S02]  /*80a0*/  SYNCS.PHASECHK.TRANS64.TRYWAIT P0, [R2+URZ+0x50], R63 ;  /* 0x0000503f020075a7 */ /* 0x0022a400080011ff */
[----:B--2---:R-:W-:Y:S05]  /*80b0*/  @!P0 NANOSLEEP.SYNCS 0x989680 ;  /* 0x009896800000895d */ /* 0x004fea0003900000 */
[----:B------:R-:W2:Y:S02]  /*80c0*/  @!P0 SYNCS.PHASECHK.TRANS64 P0, [R2+URZ+0x50], R63 ;  /* 0x0000503f020085a7 */ /* 0x000ea400080010ff */
[----:B--2---:R-:W-:Y:S05]  /*80d0*/  @!P0 BRA `(.L_x_111) ;  /* 0xfffffffc00f08947 */ /* 0x004fea000383ffff */
[----:B------:R-:W-:Y:S05]  /*80e0*/  BRA `(.L_x_110) ;  /* 0xffffffe800847947 */ /* 0x000fea000383ffff */
        .weak           $__internal_0_$__cuda_sm10x_tcgen05_guardrail_trap_col_being_dealloced_not_returned_by_alloc
        .type           $__internal_0_$__cuda_sm10x_tcgen05_guardrail_trap_col_being_dealloced_not_returned_by_alloc,@function
        .size           $__internal_0_$__cuda_sm10x_tcgen05_guardrail_trap_col_being_dealloced_not_returned_by_alloc,($__internal_1_$__cuda_sm10x_tcgen05_guardrail_trap_phase_invalid_during_alloc - $__internal_0_$__cuda_sm10x_tcgen05_guardrail_trap_col_being_dealloced_not_returned_by_alloc)
$__internal_0_$__cuda_sm10x_tcgen05_guardrail_trap_col_being_dealloced_not_returned_by_alloc:
[----:B------:R-:W-:Y:S05]  /*80f0*/  BPT.TRAP 0x1 ;  /* 0x000000040000795c */ /* 0x000fea0000300000 */
[----:B------:R-:W-:-:S04]  /*8100*/  HFMA2 R3, -RZ, RZ, 0, 0 ;  /* 0x00000000ff037431 */ /* 0x000fc800000001ff */
[----:B------:R-:W-:Y:S05]  /*8110*/  RET.REL.NODEC R2 `(_ZN7cutlass13device_kernelINS_4gemm6kernel13GemmUniversalIN4cute5tupleIJiiiiEEENS1_10collective13CollectiveMmaINS1_35MainloopSm100TmaUmmaWarpSpecializedILi5ELi2ELi4ENS5_IJNS4_1CILi2EEESB_NSA_ILi1EEEEEEEENS5_IJNSA_ILi64EEESF_NSA_ILi32EEEEEENS_6half_tENS5_IJlSC_lEEESI_SJ_NS4_8TiledMMAINS4_8MMA_AtomIJNS4_20SM100_MMA_F16BF16_SSISI_SI_fLi64ELi64ELNS4_4UMMA5MajorE0ELSO_0ELNSN_7ScaleInE0ELSP_0EEEEEENS4_6LayoutINS5_IJSC_SC_SC_EEENS5_IJNSA_ILi0EEESU_SU_EEEEENS5_IJNS4_10UnderscoreESX_SX_EEEEENS4_23SM90_TMA_LOAD_MULTICASTENS4_14ComposedLayoutINS4_7SwizzleILi2ELi4ELi3EEENS4_18smem_ptr_flag_bitsILi16EEENSS_INS5_IJNSA_ILi8EEESG_EEENS5_IJSG_SC_EEEEEEEvNS4_8identityES10_S1A_vS1B_EENS_8epilogue10collective18CollectiveEpilogueINS1D_23Sm100TmaWarpSpecializedILi3ELi2ELi16ELb1ELb0EEEJSH_NS5_IJNSS_ISF_SC_EENSS_ISG_SC_EEEEESI_SJ_SI_SJ_NS1D_6fusion15FusionCallbacksIS1H_NS1L_17LinearCombinationISI_fSI_fLNS_15FloatRoundStyleE2EEESH_S1K_JEEENS4_5SM1004TMEM4LOAD26SM100_TMEM_LOAD_16dp256b4xENS4_13SM90_TMA_LOADES1A_NS4_17SM75_U32x4_LDSM_NENS4_14SM90_TMA_STOREES1A_NS4_17SM90_U32x4_STSM_NENS4_39AutoVectorizingCopyWithAssumedAlignmentILi128EEEEEEvvEEEEvNT_6ParamsE) ;  /* 0xffffff7c02b87950 */ /* 0x000fea0003c3ffff */
        .weak           $__internal_1_$__cuda_sm10x_tcgen05_guardrail_trap_phase_invalid_during_alloc
        .type           $__internal_1_$__cuda_sm10x_tcgen05_guardrail_trap_phase_invalid_during_alloc,@function
        .size           $__internal_1_$__cuda_sm10x_tcgen05_guardrail_trap_phase_invalid_during_alloc,($__internal_2_$__cuda_sm10x_tcgen05_guardrail_trap_unallocated_columns_being_dealloced - $__internal_1_$__cuda_sm10x_tcgen05_guardrail_trap_phase_invalid_during_alloc)
$__internal_1_$__cuda_sm10x_tcgen05_guardrail_trap_phase_invalid_during_alloc:
[----:B------:R-:W-:Y:S05]  /*8120*/  BPT.TRAP 0x1 ;  /* 0x000000040000795c */ /* 0x000fea0000300000 */
[----:B------:R-:W-:-:S04]  /*8130*/  MOV R5, 0x0 ;  /* 0x0000000000057802 */ /* 0x000fc80000000f00 */
[----:B------:R-:W-:Y:S05]  /*8140*/  RET.REL.NODEC R4 `(_ZN7cutlass13device_kernelINS_4gemm6kernel13GemmUniversalIN4cute5tupleIJiiiiEEENS1_10collective13CollectiveMmaINS1_35MainloopSm100TmaUmmaWarpSpecializedILi5ELi2ELi4ENS5_IJNS4_1CILi2EEESB_NSA_ILi1EEEEEEEENS5_IJNSA_ILi64EEESF_NSA_ILi32EEEEEENS_6half_tENS5_IJlSC_lEEESI_SJ_NS4_8TiledMMAINS4_8MMA_AtomIJNS4_20SM100_MMA_F16BF16_SSISI_SI_fLi64ELi64ELNS4_4UMMA5MajorE0ELSO_0ELNSN_7ScaleInE0ELSP_0EEEEEENS4_6LayoutINS5_IJSC_SC_SC_EEENS5_IJNSA_ILi0EEESU_SU_EEEEENS5_IJNS4_10UnderscoreESX_SX_EEEEENS4_23SM90_TMA_LOAD_MULTICASTENS4_14ComposedLayoutINS4_7SwizzleILi2ELi4ELi3EEENS4_18smem_ptr_flag_bitsILi16EEENSS_INS5_IJNSA_ILi8EEESG_EEENS5_IJSG_SC_EEEEEEEvNS4_8identityES10_S1A_vS1B_EENS_8epilogue10collective18CollectiveEpilogueINS1D_23Sm100TmaWarpSpecializedILi3ELi2ELi16ELb1ELb0EEEJSH_NS5_IJNSS_ISF_SC_EENSS_ISG_SC_EEEEESI_SJ_SI_SJ_NS1D_6fusion15FusionCallbacksIS1H_NS1L_17LinearCombinationISI_fSI_fLNS_15FloatRoundStyleE2EEESH_S1K_JEEENS4_5SM1004TMEM4LOAD26SM100_TMEM_LOAD_16dp256b4xENS4_13SM90_TMA_LOADES1A_NS4_17SM75_U32x4_LDSM_NENS4_14SM90_TMA_STOREES1A_NS4_17SM90_U32x4_STSM_NENS4_39AutoVectorizingCopyWithAssumedAlignmentILi128EEEEEEvvEEEEvNT_6ParamsE) ;  /* 0xffffff7c04ac7950 */ /* 0x000fea0003c3ffff */
        .weak           $__internal_2_$__cuda_sm10x_tcgen05_guardrail_trap_unallocated_columns_being_dealloced
        .type           $__internal_2_$__cuda_sm10x_tcgen05_guardrail_trap_unallocated_columns_being_dealloced,@function
        .size           $__internal_2_$__cuda_sm10x_tcgen05_guardrail_trap_unallocated_columns_being_dealloced,(.L_x_164 - $__internal_2_$__cuda_sm10x_tcgen05_guardrail_trap_unallocated_columns_being_dealloced)
$__internal_2_$__cuda_sm10x_tcgen05_guardrail_trap_unallocated_columns_being_dealloced:
[----:B------:R-:W-:Y:S05]  /*8150*/  BPT.TRAP 0x1 ;  /* 0x000000040000795c */ /* 0x000fea0000300000 */
[----:B------:R-:W-:-:S04]  /*8160*/  HFMA2 R3, -RZ, RZ, 0, 0 ;  /* 0x00000000ff037431 */ /* 0x000fc800000001ff */
[----:B------:R-:W-:Y:S05]  /*8170*/  RET.REL.NODEC R2 `(_ZN7cutlass13device_kernelINS_4gemm6kernel13GemmUniversalIN4cute5tupleIJiiiiEEENS1_10collective13CollectiveMmaINS1_35MainloopSm100TmaUmmaWarpSpecializedILi5ELi2ELi4ENS5_IJNS4_1CILi2EEESB_NSA_ILi1EEEEEEEENS5_IJNSA_ILi64EEESF_NSA_ILi32EEEEEENS_6half_tENS5_IJlSC_lEEESI_SJ_NS4_8TiledMMAINS4_8MMA_AtomIJNS4_20SM100_MMA_F16BF16_SSISI_SI_fLi64ELi64ELNS4_4UMMA5MajorE0ELSO_0ELNSN_7ScaleInE0ELSP_0EEEEEENS4_6LayoutINS5_IJSC_SC_SC_EEENS5_IJNSA_ILi0EEESU_SU_EEEEENS5_IJNS4_10UnderscoreESX_SX_EEEEENS4_23SM90_TMA_LOAD_MULTICASTENS4_14ComposedLayoutINS4_7SwizzleILi2ELi4ELi3EEENS4_18smem_ptr_flag_bitsILi16EEENSS_INS5_IJNSA_ILi8EEESG_EEENS5_IJSG_SC_EEEEEEEvNS4_8identityES10_S1A_vS1B_EENS_8epilogue10collective18CollectiveEpilogueINS1D_23Sm100TmaWarpSpecializedILi3ELi2ELi16ELb1ELb0EEEJSH_NS5_IJNSS_ISF_SC_EENSS_ISG_SC_EEEEESI_SJ_SI_SJ_NS1D_6fusion15FusionCallbacksIS1H_NS1L_17LinearCombinationISI_fSI_fLNS_15FloatRoundStyleE2EEESH_S1K_JEEENS4_5SM1004TMEM4LOAD26SM100_TMEM_LOAD_16dp256b4xENS4_13SM90_TMA_LOADES1A_NS4_17SM75_U32x4_LDSM_NENS4_14SM90_TMA_STOREES1A_NS4_17SM90_U32x4_STSM_NENS4_39AutoVectorizingCopyWithAssumedAlignmentILi128EEEEEEvvEEEEvNT_6ParamsE) ;  /* 0xffffff7c02a07950 */ /* 0x000fea0003c3ffff */
.L_x_163:
[----:B------:R-:W-:-:S00]  /*8180*/  BRA `(.L_x_163) ;  /* 0xfffffffc00fc7947 */ /* 0x000fc0000383ffff */
[----:B------:R-:W-:-:S00]  /*8190*/  NOP ;  /* 0x0000000000007918 */ /* 0x000fc00000000000 */
        /* <DEDUP_REMOVED lines=14> */
.L_x_164:


//--------------------- .nv.global.init           --------------------------
	.section	.nv.global.init,"aw",@progbits
.nv.global.init:
	.type		$str$27,@object
	.size		$str$27,($str$28 - $str$27)
$str$27:
        /*0000*/ 	.byte	0x28, 0x61, 0x64, 0x64, 0x72, 0x65, 0x73, 0x73, 0x20, 0x26, 0x20, 0x6d, 0x61, 0x73, 0x6b, 0x29
        /*0010*/ 	.byte	0x20, 0x3d, 0x3d, 0x20, 0x30, 0x00
	.type		$str$28,@object
	.size		$str$28,($str$26 - $str$28)
$str$28:
        /*0016*/ 	.byte	0x2f, 0x74, 0x6d, 0x70, 0x2f, 0x63, 0x75, 0x74, 0x6c, 0x61, 0x73, 0x73, 0x5f, 0x73, 0x77, 0x65
        /*0026*/ 	.byte	0x65, 0x70, 0x5f, 0x73, 0x72, 0x63, 0x2f, 0x69, 0x6e, 0x63, 0x6c, 0x75, 0x64, 0x65, 0x2f, 0x63
        /*0036*/ 	.byte	0x75, 0x74, 0x65, 0x2f, 0x70, 0x6f, 0x69, 0x6e, 0x74, 0x65, 0x72, 0x5f, 0x66, 0x6c, 0x61, 0x67
        /*0046*/ 	.byte	0x67, 0x65, 0x64, 0x2e, 0x68, 0x70, 0x70, 0x00
	.type		$str$26,@object
	.size		$str$26,($str$25 - $str$26)
$str$26:
        /*004e*/ 	.byte	0x2f, 0x74, 0x6d, 0x70, 0x2f, 0x63, 0x75, 0x74, 0x6c, 0x61, 0x73, 0x73, 0x5f, 0x73, 0x77, 0x65
        /*005e*/ 	.byte	0x65, 0x70, 0x5f, 0x73, 0x72, 0x63, 0x2f, 0x69, 0x6e, 0x63, 0x6c, 0x75, 0x64, 0x65, 0x2f, 0x63
        /*006e*/ 	.byte	0x75, 0x74, 0x65, 0x2f, 0x61, 0x74, 0x6f, 0x6d, 0x2f, 0x63, 0x6f, 0x70, 0x79, 0x5f, 0x74, 0x72
        /*007e*/ 	.byte	0x61, 0x69, 0x74, 0x73, 0x5f, 0x73, 0x6d, 0x31, 0x30, 0x30, 0x2e, 0x68, 0x70, 0x70, 0x00
	.type		$str$25,@object
	.size		$str$25,(__unnamed_1 - $str$25)
$str$25:
        /*008d*/ 	.byte	0x28, 0x28, 0x75, 0x69, 0x6e, 0x74, 0x33, 0x32, 0x5f, 0x74, 0x28, 0x74, 0x68, 0x72, 0x65, 0x61
        /*009d*/ 	.byte	0x64, 0x49, 0x64, 0x78, 0x2e, 0x78, 0x29, 0x20, 0x2f, 0x20, 0x33, 0x32, 0x29, 0x20, 0x25, 0x20
        /*00ad*/ 	.byte	0x34, 0x29, 0x20, 0x3d, 0x3d, 0x20, 0x28, 0x28, 0x28, 0x74, 0x6d, 0x65, 0x6d, 0x5f, 0x61, 0x64
        /*00bd*/ 	.byte	0x64, 0x72, 0x20, 0x3e, 0x3e, 0x20, 0x31, 0x36, 0x29, 0x20, 0x2f, 0x20, 0x33, 0x32, 0x29, 0x20
        /*00cd*/ 	.byte	0x25, 0x20, 0x34, 0x29, 0x00
	.type		__unnamed_1,@object
	.size		__unnamed_1,(__unnamed_2 - __unnamed_1)
__unnamed_1:
        /*00d2*/ 	.byte	0x61, 0x75, 0x74, 0x6f, 0x20, 0x63, 0x75, 0x74, 0x65, 0x3a, 0x3a, 0x61, 0x73, 0x5f, 0x70, 0x6f
        /* <DEDUP_REMOVED lines=24> */
        /*0262*/ 	.byte	0x3e, 0x3e, 0x3e, 0x5d, 0x00
	.type		__unnamed_2,@object
	.size		__unnamed_2,(.L_2 - __unnamed_2)
__unnamed_2:
        /* <DEDUP_REMOVED lines=46> */
.L_2:


//--------------------- .nv.shared._ZN7cutlass13device_kernelINS_4gemm6kernel13GemmUniversalIN4cute5tupleIJiiiiEEENS1_10collective13CollectiveMmaINS1_35MainloopSm100TmaUmmaWarpSpecializedILi5ELi2ELi4ENS5_IJNS4_1CILi2EEESB_NSA_ILi1EEEEEEEENS5_IJNSA_ILi64EEESF_NSA_ILi32EEEEEENS_6half_tENS5_IJlSC_lEEESI_SJ_NS4_8TiledMMAINS4_8MMA_AtomIJNS4_20SM100_MMA_F16BF16_SSISI_SI_fLi64ELi64ELNS4_4UMMA5MajorE0ELSO_0ELNSN_7ScaleInE0ELSP_0EEEEEENS4_6LayoutINS5_IJSC_SC_SC_EEENS5_IJNSA_ILi0EEESU_SU_EEEEENS5_IJNS4_10UnderscoreESX_SX_EEEEENS4_23SM90_TMA_LOAD_MULTICASTENS4_14ComposedLayoutINS4_7SwizzleILi2ELi4ELi3EEENS4_18smem_ptr_flag_bitsILi16EEENSS_INS5_IJNSA_ILi8EEESG_EEENS5_IJSG_SC_EEEEEEEvNS4_8identityES10_S1A_vS1B_EENS_8epilogue10collective18CollectiveEpilogueINS1D_23Sm100TmaWarpSpecializedILi3ELi2ELi16ELb1ELb0EEEJSH_NS5_IJNSS_ISF_SC_EENSS_ISG_SC_EEEEESI_SJ_SI_SJ_NS1D_6fusion15FusionCallbacksIS1H_NS1L_17LinearCombinationISI_fSI_fLNS_15FloatRoundStyleE2EEESH_S1K_JEEENS4_5SM1004TMEM4LOAD26SM100_TMEM_LOAD_16dp256b4xENS4_13SM90_TMA_LOADES1A_NS4_17SM75_U32x4_LDSM_NENS4_14SM90_TMA_STOREES1A_NS4_17SM90_U32x4_STSM_NENS4_39AutoVectorizingCopyWithAssumedAlignmentILi128EEEEEEvvEEEEvNT_6ParamsE --------------------------
	.section	.nv.shared._ZN7cutlass13device_kernelINS_4gemm6kernel13GemmUniversalIN4cute5tupleIJiiiiEEENS1_10collective13CollectiveMmaINS1_35MainloopSm100TmaUmmaWarpSpecializedILi5ELi2ELi4ENS5_IJNS4_1CILi2EEESB_NSA_ILi1EEEEEEEENS5_IJNSA_ILi64EEESF_NSA_ILi32EEEEEENS_6half_tENS5_IJlSC_lEEESI_SJ_NS4_8TiledMMAINS4_8MMA_AtomIJNS4_20SM100_MMA_F16BF16_SSISI_SI_fLi64ELi64ELNS4_4UMMA5MajorE0ELSO_0ELNSN_7ScaleInE0ELSP_0EEEEEENS4_6LayoutINS5_IJSC_SC_SC_EEENS5_IJNSA_ILi0EEESU_SU_EEEEENS5_IJNS4_10UnderscoreESX_SX_EEEEENS4_23SM90_TMA_LOAD_MULTICASTENS4_14ComposedLayoutINS4_7SwizzleILi2ELi4ELi3EEENS4_18smem_ptr_flag_bitsILi16EEENSS_INS5_IJNSA_ILi8EEESG_EEENS5_IJSG_SC_EEEEEEEvNS4_8identityES10_S1A_vS1B_EENS_8epilogue10collective18CollectiveEpilogueINS1D_23Sm100TmaWarpSpecializedILi3ELi2ELi16ELb1ELb0EEEJSH_NS5_IJNSS_ISF_SC_EENSS_ISG_SC_EEEEESI_SJ_SI_SJ_NS1D_6fusion15FusionCallbacksIS1H_NS1L_17LinearCombinationISI_fSI_fLNS_15FloatRoundStyleE2EEESH_S1K_JEEENS4_5SM1004TMEM4LOAD26SM100_TMEM_LOAD_16dp256b4xENS4_13SM90_TMA_LOADES1A_NS4_17SM75_U32x4_LDSM_NENS4_14SM90_TMA_STOREES1A_NS4_17SM90_U32x4_STSM_NENS4_39AutoVectorizingCopyWithAssumedAlignmentILi128EEEEEEvvEEEEvNT_6ParamsE,"aw",@nobits
	.sectionflags	@""
	.align	16
	.zero		1024


//--------------------- .nv.shared.reserved.0     --------------------------
	.section	.nv.shared.reserved.0,"aw",@nobits
	.weak		__nv_reservedSMEM_offset_0_alias
	.size		__nv_reservedSMEM_offset_0_alias, 0, 64
	.other		__nv_reservedSMEM_offset_0_alias,@"STO_CUDA_RESERVED_SHARED STV_DEFAULT"
__nv_reservedSMEM_offset_0_alias:
	.zero		0
.nv.shared.reserved.0:
	.zero		64
	.weak		__nv_reservedSMEM_tcgen05_partition
	.type		__nv_reservedSMEM_tcgen05_partition,@object
	.size		__nv_reservedSMEM_tcgen05_partition,(.L_0 - __nv_reservedSMEM_tcgen05_partition)
__nv_reservedSMEM_tcgen05_partition:
	.zero		32
.L_0:


//--------------------- .nv.global                --------------------------
	.section	.nv.global,"aw",@nobits
.nv.global:
	.type		_ZN39_INTERNAL_38ccbec3_4_k_cu_30cbf1cb_74784cute1_E,@object
	.size		_ZN39_INTERNAL_38ccbec3_4_k_cu_30cbf1cb_74784cute1_E,(_ZN39_INTERNAL_38ccbec3_4_k_cu_30cbf1cb_74784cuda3std3__45__cpo6cbeginE - _ZN39_INTERNAL_38ccbec3_4_k_cu_30cbf1cb_74784cute1_E)
_ZN39_INTERNAL_38ccbec3_4_k_cu_30cbf1cb_74784cute1_E:
	.zero		1
	.type		_ZN39_INTERNAL_38ccbec3_4_k_cu_30cbf1cb_74784cuda3std3__45__cpo6cbeginE,@object
	.size		_ZN39_INTERNAL_38ccbec3_4_k_cu_30cbf1cb_74784cuda3std3__45__cpo6cbeginE,(_ZN39_INTERNAL_38ccbec3_4_k_cu_30cbf1cb_74784cuda3std3__48in_placeE - _ZN39_INTERNAL_38ccbec3_4_k_cu_30cbf1cb_74784cuda3std3__45__cpo6cbeginE)
_ZN39_INTERNAL_38ccbec3_4_k_cu_30cbf1cb_74784cuda3std3__45__cpo6cbeginE:
	.zero		1
	.type		_ZN39_INTERNAL_38ccbec3_4_k_cu_30cbf1cb_74784cuda3std3__48in_placeE,@object
	.size		_ZN39_INTERNAL_38ccbec3_4_k_cu_30cbf1cb_74784cuda3std3__48in_placeE,(_ZN39_INTERNAL_38ccbec3_4_k_cu_30cbf1cb_74784cuda3std6ranges3__45__cpo9iter_moveE - _ZN39_INTERNAL_38ccbec3_4_k_cu_30cbf1cb_74784cuda3std3__48in_placeE)
_ZN39_INTERNAL_38ccbec3_4_k_cu_30cbf1cb_74784cuda3std3__48in_placeE:
	.zero		1
	.type		_ZN39_INTERNAL_38ccbec3_4_k_cu_30cbf1cb_74784cuda3std6ranges3__45__cpo9iter_moveE,@object
	.size		_ZN39_INTERNAL_38ccbec3_4_k_cu_30cbf1cb_74784cuda3std6ranges3__45__cpo9iter_moveE,(_ZN39_INTERNAL_38ccbec3_4_k_cu_30cbf1cb_74784cuda3std3__45__cpo5beginE - _ZN39_INTERNAL_38ccbec3_4_k_cu_30cbf1cb_74784cuda3std6ranges3__45__cpo9iter_moveE)
_ZN39_INTERNAL_38ccbec3_4_k_cu_30cbf1cb_74784cuda3std6ranges3__45__cpo9iter_moveE:
	.zero		1
	.type		_ZN39_INTERNAL_38ccbec3_4_k_cu_30cbf1cb_74784cuda3std3__45__cpo5beginE,@object
	.size		_ZN39_INTERNAL_38ccbec3_4_k_cu_30cbf1cb_74784cuda3std3__45__cpo5beginE,(_ZN39_INTERNAL_38ccbec3_4_k_cu_30cbf1cb_74784cuda3std3__441_GLOBAL__N__38ccbec3_4_k_cu_30cbf1cb_74786ignoreE - _ZN39_INTERNAL_38ccbec3_4_k_cu_30cbf1cb_74784cuda3std3__45__cpo5beginE)
_ZN39_INTERNAL_38ccbec3_4_k_cu_30cbf1cb_74784cuda3std3__45__cpo5beginE:
	.zero		1
	.type		_ZN39_INTERNAL_38ccbec3_4_k_cu_30cbf1cb_74784cuda3std3__441_GLOBAL__N__38ccbec3_4_k_cu_30cbf1cb_74786ignoreE,@object
	.size		_ZN39_INTERNAL_38ccbec3_4_k_cu_30cbf1cb_74784cuda3std3__441_GLOBAL__N__38ccbec3_4_k_cu_30cbf1cb_74786ignoreE,(_ZN39_INTERNAL_38ccbec3_4_k_cu_30cbf1cb_74784cute7productE - _ZN39_INTERNAL_38ccbec3_4_k_cu_30cbf1cb_74784cuda3std3__441_GLOBAL__N__38ccbec3_4_k_cu_30cbf1cb_74786ignoreE)
_ZN39_INTERNAL_38ccbec3_4_k_cu_30cbf1cb_74784cuda3std3__441_GLOBAL__N__38ccbec3_4_k_cu_30cbf1cb_74786ignoreE:
	.zero		1
	.type		_ZN39_INTERNAL_38ccbec3_4_k_cu_30cbf1cb_74784cute7productE,@object
	.size		_ZN39_INTERNAL_38ccbec3_4_k_cu_30cbf1cb_74784cute7productE,(_ZN39_INTERNAL_38ccbec3_4_k_cu_30cbf1cb_74784cuda3std3__45__cpo3endE - _ZN39_INTERNAL_38ccbec3_4_k_cu_30cbf1cb_74784cute7productE)
_ZN39_INTERNAL_38ccbec3_4_k_cu_30cbf1cb_74784cute7productE:
	.zero		1
	.type		_ZN39_INTERNAL_38ccbec3_4_k_cu_30cbf1cb_74784cuda3std3__45__cpo3endE,@object
	.size		_ZN39_INTERNAL_38ccbec3_4_k_cu_30cbf1cb_74784cuda3std3__45__cpo3endE,(_ZN39_INTERNAL_38ccbec3_4_k_cu_30cbf1cb_74784cuda3std3__419piecewise_constructE - _ZN39_INTERNAL_38ccbec3_4_k_cu_30cbf1cb_74784cuda3std3__45__cpo3endE)
_ZN39_INTERNAL_38ccbec3_4_k_cu_30cbf1cb_74784cuda3std3__45__cpo3endE:
	.zero		1
	.type		_ZN39_INTERNAL_38ccbec3_4_k_cu_30cbf1cb_74784cuda3std3__419piecewise_constructE,@object
	.size		_ZN39_INTERNAL_38ccbec3_4_k_cu_30cbf1cb_74784cuda3std3__419piecewise_constructE,(_ZN39_INTERNAL_38ccbec3_4_k_cu_30cbf1cb_74784cuda3std3__45__cpo4cendE - _ZN39_INTERNAL_38ccbec3_4_k_cu_30cbf1cb_74784cuda3std3__419piecewise_constructE)
_ZN39_INTERNAL_38ccbec3_4_k_cu_30cbf1cb_74784cuda3std3__419piecewise_constructE:
	.zero		1
	.type		_ZN39_INTERNAL_38ccbec3_4_k_cu_30cbf1cb_74784cuda3std3__45__cpo4cendE,@object
	.size		_ZN39_INTERNAL_38ccbec3_4_k_cu_30cbf1cb_74784cuda3std3__45__cpo4cendE,(_ZN39_INTERNAL_38ccbec3_4_k_cu_30cbf1cb_74784cuda3std6ranges3__45__cpo4swapE - _ZN39_INTERNAL_38ccbec3_4_k_cu_30cbf1cb_74784cuda3std3__45__cpo4cendE)
_ZN39_INTERNAL_38ccbec3_4_k_cu_30cbf1cb_74784cuda3std3__45__cpo4cendE:
	.zero		1
	.type		_ZN39_INTERNAL_38ccbec3_4_k_cu_30cbf1cb_74784cuda3std6ranges3__45__cpo4swapE,@object
	.size		_ZN39_INTERNAL_38ccbec3_4_k_cu_30cbf1cb_74784cuda3std6ranges3__45__cpo4swapE,(.L_10 - _ZN39_INTERNAL_38ccbec3_4_k_cu_30cbf1cb_74784cuda3std6ranges3__45__cpo4swapE)
_ZN39_INTERNAL_38ccbec3_4_k_cu_30cbf1cb_74784cuda3std6ranges3__45__cpo4swapE:
	.zero		1
.L_10:


//--------------------- .nv.constant0._ZN7cutlass13device_kernelINS_4gemm6kernel13GemmUniversalIN4cute5tupleIJiiiiEEENS1_10collective13CollectiveMmaINS1_35MainloopSm100TmaUmmaWarpSpecializedILi5ELi2ELi4ENS5_IJNS4_1CILi2EEESB_NSA_ILi1EEEEEEEENS5_IJNSA_ILi64EEESF_NSA_ILi32EEEEEENS_6half_tENS5_IJlSC_lEEESI_SJ_NS4_8TiledMMAINS4_8MMA_AtomIJNS4_20SM100_MMA_F16BF16_SSISI_SI_fLi64ELi64ELNS4_4UMMA5MajorE0ELSO_0ELNSN_7ScaleInE0ELSP_0EEEEEENS4_6LayoutINS5_IJSC_SC_SC_EEENS5_IJNSA_ILi0EEESU_SU_EEEEENS5_IJNS4_10UnderscoreESX_SX_EEEEENS4_23SM90_TMA_LOAD_MULTICASTENS4_14ComposedLayoutINS4_7SwizzleILi2ELi4ELi3EEENS4_18smem_ptr_flag_bitsILi16EEENSS_INS5_IJNSA_ILi8EEESG_EEENS5_IJSG_SC_EEEEEEEvNS4_8identityES10_S1A_vS1B_EENS_8epilogue10collective18CollectiveEpilogueINS1D_23Sm100TmaWarpSpecializedILi3ELi2ELi16ELb1ELb0EEEJSH_NS5_IJNSS_ISF_SC_EENSS_ISG_SC_EEEEESI_SJ_SI_SJ_NS1D_6fusion15FusionCallbacksIS1H_NS1L_17LinearCombinationISI_fSI_fLNS_15FloatRoundStyleE2EEESH_S1K_JEEENS4_5SM1004TMEM4LOAD26SM100_TMEM_LOAD_16dp256b4xENS4_13SM90_TMA_LOADES1A_NS4_17SM75_U32x4_LDSM_NENS4_14SM90_TMA_STOREES1A_NS4_17SM90_U32x4_STSM_NENS4_39AutoVectorizingCopyWithAssumedAlignmentILi128EEEEEEvvEEEEvNT_6ParamsE --------------------------
	.section	.nv.constant0._ZN7cutlass13device_kernelINS_4gemm6kernel13GemmUniversalIN4cute5tupleIJiiiiEEENS1_10collective13CollectiveMmaINS1_35MainloopSm100TmaUmmaWarpSpecializedILi5ELi2ELi4ENS5_IJNS4_1CILi2EEESB_NSA_ILi1EEEEEEEENS5_IJNSA_ILi64EEESF_NSA_ILi32EEEEEENS_6half_tENS5_IJlSC_lEEESI_SJ_NS4_8TiledMMAINS4_8MMA_AtomIJNS4_20SM100_MMA_F16BF16_SSISI_SI_fLi64ELi64ELNS4_4UMMA5MajorE0ELSO_0ELNSN_7ScaleInE0ELSP_0EEEEEENS4_6LayoutINS5_IJSC_SC_SC_EEENS5_IJNSA_ILi0EEESU_SU_EEEEENS5_IJNS4_10UnderscoreESX_SX_EEEEENS4_23SM90_TMA_LOAD_MULTICASTENS4_14ComposedLayoutINS4_7SwizzleILi2ELi4ELi3EEENS4_18smem_ptr_flag_bitsILi16EEENSS_INS5_IJNSA_ILi8EEESG_EEENS5_IJSG_SC_EEEEEEEvNS4_8identityES10_S1A_vS1B_EENS_8epilogue10collective18CollectiveEpilogueINS1D_23Sm100TmaWarpSpecializedILi3ELi2ELi16ELb1ELb0EEEJSH_NS5_IJNSS_ISF_SC_EENSS_ISG_SC_EEEEESI_SJ_SI_SJ_NS1D_6fusion15FusionCallbacksIS1H_NS1L_17LinearCombinationISI_fSI_fLNS_15FloatRoundStyleE2EEESH_S1K_JEEENS4_5SM1004TMEM4LOAD26SM100_TMEM_LOAD_16dp256b4xENS4_13SM90_TMA_LOADES1A_NS4_17SM75_U32x4_LDSM_NENS4_14SM90_TMA_STOREES1A_NS4_17SM90_U32x4_STSM_NENS4_39AutoVectorizingCopyWithAssumedAlignmentILi128EEEEEEvvEEEEvNT_6ParamsE,"a",@progbits
	.sectionflags	@""
	.align	4
.nv.constant0._ZN7cutlass13device_kernelINS_4gemm6kernel13GemmUniversalIN4cute5tupleIJiiiiEEENS1_10collective13CollectiveMmaINS1_35MainloopSm100TmaUmmaWarpSpecializedILi5ELi2ELi4ENS5_IJNS4_1CILi2EEESB_NSA_ILi1EEEEEEEENS5_IJNSA_ILi64EEESF_NSA_ILi32EEEEEENS_6half_tENS5_IJlSC_lEEESI_SJ_NS4_8TiledMMAINS4_8MMA_AtomIJNS4_20SM100_MMA_F16BF16_SSISI_SI_fLi64ELi64ELNS4_4UMMA5MajorE0ELSO_0ELNSN_7ScaleInE0ELSP_0EEEEEENS4_6LayoutINS5_IJSC_SC_SC_EEENS5_IJNSA_ILi0EEESU_SU_EEEEENS5_IJNS4_10UnderscoreESX_SX_EEEEENS4_23SM90_TMA_LOAD_MULTICASTENS4_14ComposedLayoutINS4_7SwizzleILi2ELi4ELi3EEENS4_18smem_ptr_flag_bitsILi16EEENSS_INS5_IJNSA_ILi8EEESG_EEENS5_IJSG_SC_EEEEEEEvNS4_8identityES10_S1A_vS1B_EENS_8epilogue10collective18CollectiveEpilogueINS1D_23Sm100TmaWarpSpecializedILi3ELi2ELi16ELb1ELb0EEEJSH_NS5_IJNSS_ISF_SC_EENSS_ISG_SC_EEEEESI_SJ_SI_SJ_NS1D_6fusion15FusionCallbacksIS1H_NS1L_17LinearCombinationISI_fSI_fLNS_15FloatRoundStyleE2EEESH_S1K_JEEENS4_5SM1004TMEM4LOAD26SM100_TMEM_LOAD_16dp256b4xENS4_13SM90_TMA_LOADES1A_NS4_17SM75_U32x4_LDSM_NENS4_14SM90_TMA_STOREES1A_NS4_17SM90_U32x4_STSM_NENS4_39AutoVectorizingCopyWithAssumedAlignmentILi128EEEEEEvvEEEEvNT_6ParamsE:
	.zero		2944


//--------------------- SYMBOLS --------------------------

	.type		.nv.reservedSmem.offset0,@object
	.size		.nv.reservedSmem.offset0,0x4
	.type		.nv.reservedSmem.cap,@object
	.size		.nv.reservedSmem.cap,0x4
	.type		__assertfail,@function
